//
// Generated by NVIDIA NVVM Compiler
//
// Compiler Build ID: CL-36424714
// Cuda compilation tools, release 13.0, V13.0.88
// Based on NVVM 20.0.0
//

.version 9.0
.target sm_100
.address_size 64

	// .globl	compute_immunity_onthefly
.const .align 4 .b8 c_tmax[20] = {0, 0, 96, 65, 0, 0, 140, 65, 0, 0, 168, 65, 0, 0, 196, 65, 0, 0, 224, 65};
.const .align 4 .b8 c_thalf[60] = {0, 0, 200, 65, 184, 30, 225, 65, 236, 81, 250, 65, 82, 184, 9, 66, 174, 71, 22, 66, 10, 215, 34, 66, 164, 112, 47, 66, 0, 0, 60, 66, 92, 143, 72, 66, 246, 40, 85, 66, 82, 184, 97, 66, 174, 71, 110, 66, 10, 215, 122, 66, 82, 184, 131, 66, 0, 0, 138, 66};
// _ZZ25compute_immunity_ontheflyE13smem_escape_y has been demoted
// _ZZ25compute_immunity_ontheflyE8smem_sum has been demoted
// _ZZ25compute_immunity_ontheflyE9smem_comp has been demoted

.visible .entry compute_immunity_onthefly(
	.param .u64 .ptr .align 1 compute_immunity_onthefly_param_0,
	.param .u64 .ptr .align 1 compute_immunity_onthefly_param_1,
	.param .u64 .ptr .align 1 compute_immunity_onthefly_param_2,
	.param .u64 .ptr .align 1 compute_immunity_onthefly_param_3,
	.param .u32 compute_immunity_onthefly_param_4,
	.param .u32 compute_immunity_onthefly_param_5,
	.param .u32 compute_immunity_onthefly_param_6,
	.param .u32 compute_immunity_onthefly_param_7
)
{
	.reg .pred 	%p<48>;
	.reg .b16 	%rs<6>;
	.reg .b32 	%r<52>;
	.reg .b32 	%f<243>;
	.reg .b64 	%rd<36>;
	.reg .b64 	%fd<144>;
	// demoted variable
	.shared .align 4 .b8 _ZZ25compute_immunity_ontheflyE13smem_escape_y[44];
	// demoted variable
	.shared .align 8 .b8 _ZZ25compute_immunity_ontheflyE8smem_sum[2048];
	// demoted variable
	.shared .align 8 .b8 _ZZ25compute_immunity_ontheflyE9smem_comp[2048];
	ld.param.u64 	%rd2, [compute_immunity_onthefly_param_0];
	ld.param.u32 	%r14, [compute_immunity_onthefly_param_4];
	ld.param.u32 	%r15, [compute_immunity_onthefly_param_5];
	ld.param.u32 	%r17, [compute_immunity_onthefly_param_7];
	cvta.to.global.u64 	%rd1, %rd2;
	mov.u32 	%r18, %ctaid.x;
	mul.hi.u32 	%r19, %r18, 458129845;
	shr.u32 	%r1, %r19, 3;
	mul.lo.s32 	%r20, %r1, 75;
	sub.s32 	%r2, %r18, %r20;
	mov.u32 	%r3, %ctaid.y;
	setp.ge.s32 	%p1, %r1, %r14;
	setp.ge.s32 	%p2, %r3, %r15;
	or.pred  	%p3, %p1, %p2;
	@%p3 bra 	$L__BB0_60;
	ld.param.u32 	%r48, [compute_immunity_onthefly_param_6];
	add.s32 	%r4, %r17, %r3;
	setp.ge.s32 	%p4, %r4, %r48;
	@%p4 bra 	$L__BB0_60;
	mov.u32 	%r5, %tid.x;
	setp.gt.u32 	%p5, %r5, 10;
	@%p5 bra 	$L__BB0_4;
	mad.lo.s32 	%r21, %r1, 11, %r5;
	mul.wide.u32 	%rd6, %r21, 4;
	add.s64 	%rd7, %rd1, %rd6;
	ld.global.nc.f32 	%f67, [%rd7];
	shl.b32 	%r22, %r5, 2;
	mov.u32 	%r23, _ZZ25compute_immunity_ontheflyE13smem_escape_y;
	add.s32 	%r24, %r23, %r22;
	st.shared.f32 	[%r24], %f67;
$L__BB0_4:
	barrier.sync 	0;
	mul.lo.s32 	%r6, %r4, %r14;
	setp.ge.s32 	%p6, %r5, %r6;
	mov.f64 	%fd140, 0d0000000000000000;
	mov.f64 	%fd141, %fd140;
	@%p6 bra 	$L__BB0_42;
	cvt.u16.u32 	%rs3, %r2;
	mul.lo.s16 	%rs4, %rs3, 137;
	shr.u16 	%rs1, %rs4, 11;
	mul.lo.s16 	%rs5, %rs1, 15;
	sub.s16 	%rs2, %rs3, %rs5;
	ld.shared.f32 	%f68, [_ZZ25compute_immunity_ontheflyE13smem_escape_y];
	add.f32 	%f1, %f68, 0f3F800000;
	ld.shared.f32 	%f69, [_ZZ25compute_immunity_ontheflyE13smem_escape_y+4];
	add.f32 	%f2, %f69, 0f3F800000;
	ld.shared.f32 	%f70, [_ZZ25compute_immunity_ontheflyE13smem_escape_y+8];
	add.f32 	%f3, %f70, 0f3F800000;
	ld.shared.f32 	%f71, [_ZZ25compute_immunity_ontheflyE13smem_escape_y+12];
	add.f32 	%f4, %f71, 0f3F800000;
	ld.shared.f32 	%f72, [_ZZ25compute_immunity_ontheflyE13smem_escape_y+16];
	add.f32 	%f5, %f72, 0f3F800000;
	ld.shared.f32 	%f73, [_ZZ25compute_immunity_ontheflyE13smem_escape_y+20];
	add.f32 	%f6, %f73, 0f3F800000;
	ld.shared.f32 	%f74, [_ZZ25compute_immunity_ontheflyE13smem_escape_y+24];
	add.f32 	%f7, %f74, 0f3F800000;
	ld.shared.f32 	%f75, [_ZZ25compute_immunity_ontheflyE13smem_escape_y+28];
	add.f32 	%f8, %f75, 0f3F800000;
	ld.shared.f32 	%f76, [_ZZ25compute_immunity_ontheflyE13smem_escape_y+32];
	add.f32 	%f9, %f76, 0f3F800000;
	ld.shared.f32 	%f77, [_ZZ25compute_immunity_ontheflyE13smem_escape_y+36];
	add.f32 	%f10, %f77, 0f3F800000;
	ld.shared.f32 	%f78, [_ZZ25compute_immunity_ontheflyE13smem_escape_y+40];
	add.f32 	%f11, %f78, 0f3F800000;
	mov.f64 	%fd141, 0d0000000000000000;
	mov.u64 	%rd18, c_tmax;
	mov.u64 	%rd21, c_thalf;
	mov.u32 	%r51, %r5;
	mov.f64 	%fd140, %fd141;
$L__BB0_6:
	ld.param.u32 	%r49, [compute_immunity_onthefly_param_6];
	div.s32 	%r8, %r51, %r4;
	mul.lo.s32 	%r25, %r8, %r4;
	sub.s32 	%r9, %r51, %r25;
	setp.ge.s32 	%p7, %r9, %r49;
	@%p7 bra 	$L__BB0_41;
	sub.s32 	%r10, %r4, %r9;
	add.s32 	%r26, %r10, -1500;
	setp.lt.u32 	%p8, %r26, -1499;
	@%p8 bra 	$L__BB0_41;
	ld.param.u32 	%r50, [compute_immunity_onthefly_param_6];
	ld.param.u64 	%rd33, [compute_immunity_onthefly_param_1];
	mad.lo.s32 	%r27, %r8, %r50, %r9;
	cvta.to.global.u64 	%rd8, %rd33;
	mul.wide.s32 	%rd9, %r27, 4;
	add.s64 	%rd10, %rd8, %rd9;
	ld.global.nc.f32 	%f12, [%rd10];
	setp.lt.f32 	%p9, %f12, 0f3A83126F;
	@%p9 bra 	$L__BB0_41;
	ld.param.u64 	%rd34, [compute_immunity_onthefly_param_2];
	cvta.to.global.u64 	%rd11, %rd34;
	mul.wide.u32 	%rd12, %r9, 8;
	add.s64 	%rd13, %rd11, %rd12;
	ld.global.nc.f64 	%fd3, [%rd13];
	setp.lt.f64 	%p10, %fd3, 0d3FF0000000000000;
	@%p10 bra 	$L__BB0_41;
	ld.param.u64 	%rd32, [compute_immunity_onthefly_param_0];
	mul.lo.s32 	%r28, %r8, 11;
	cvta.to.global.u64 	%rd14, %rd32;
	mul.wide.s32 	%rd15, %r28, 4;
	add.s64 	%rd16, %rd14, %rd15;
	ld.global.nc.f32 	%f13, [%rd16];
	ld.global.nc.f32 	%f14, [%rd16+4];
	ld.global.nc.f32 	%f15, [%rd16+8];
	ld.global.nc.f32 	%f16, [%rd16+12];
	ld.global.nc.f32 	%f17, [%rd16+16];
	ld.global.nc.f32 	%f18, [%rd16+20];
	ld.global.nc.f32 	%f19, [%rd16+24];
	ld.global.nc.f32 	%f20, [%rd16+28];
	ld.global.nc.f32 	%f21, [%rd16+32];
	ld.global.nc.f32 	%f22, [%rd16+36];
	ld.global.nc.f32 	%f23, [%rd16+40];
	cvt.u32.u16 	%r29, %rs1;
	mul.wide.u32 	%rd17, %r29, 4;
	add.s64 	%rd19, %rd18, %rd17;
	ld.const.f32 	%f24, [%rd19];
	cvt.u32.u16 	%r30, %rs2;
	and.b32  	%r31, %r30, 255;
	mul.wide.u32 	%rd20, %r31, 4;
	add.s64 	%rd22, %rd21, %rd20;
	ld.const.f32 	%f79, [%rd22];
	mov.f32 	%f80, 0f3F317218;
	div.rn.f32 	%f25, %f80, %f79;
	mul.f32 	%f26, %f24, %f25;
	setp.leu.f32 	%p11, %f26, 0f3F340174;
	@%p11 bra 	$L__BB0_12;
	add.f32 	%f81, %f26, 0fBF317218;
	div.rn.f32 	%f82, %f26, %f81;
	setp.lt.f32 	%p12, %f82, 0f00800000;
	mul.f32 	%f83, %f82, 0f4B000000;
	selp.f32 	%f84, %f83, %f82, %p12;
	selp.f32 	%f85, 0fC1B80000, 0f00000000, %p12;
	mov.b32 	%r32, %f84;
	add.s32 	%r33, %r32, -1059760811;
	and.b32  	%r34, %r33, -8388608;
	sub.s32 	%r35, %r32, %r34;
	mov.b32 	%f86, %r35;
	cvt.rn.f32.s32 	%f87, %r34;
	fma.rn.f32 	%f88, %f87, 0f34000000, %f85;
	add.f32 	%f89, %f86, 0fBF800000;
	fma.rn.f32 	%f90, %f89, 0fBE055027, 0f3E1039F6;
	fma.rn.f32 	%f91, %f90, %f89, 0fBDF8CDCC;
	fma.rn.f32 	%f92, %f91, %f89, 0f3E0F2955;
	fma.rn.f32 	%f93, %f92, %f89, 0fBE2AD8B9;
	fma.rn.f32 	%f94, %f93, %f89, 0f3E4CED0B;
	fma.rn.f32 	%f95, %f94, %f89, 0fBE7FFF22;
	fma.rn.f32 	%f96, %f95, %f89, 0f3EAAAA78;
	fma.rn.f32 	%f97, %f96, %f89, 0fBF000000;
	mul.f32 	%f98, %f89, %f97;
	fma.rn.f32 	%f99, %f98, %f89, %f89;
	fma.rn.f32 	%f100, %f88, 0f3F317218, %f99;
	setp.gt.u32 	%p13, %r32, 2139095039;
	fma.rn.f32 	%f101, %f84, 0f7F800000, 0f7F800000;
	selp.f32 	%f102, %f101, %f100, %p13;
	setp.eq.f32 	%p14, %f84, 0f00000000;
	selp.f32 	%f231, 0fFF800000, %f102, %p14;
	bra.uni 	$L__BB0_13;
$L__BB0_12:
	add.f32 	%f231, %f25, %f25;
$L__BB0_13:
	neg.f32 	%f30, %f25;
	mul.f32 	%f103, %f24, %f30;
	fma.rn.f32 	%f104, %f103, 0f3BBB989D, 0f3F000000;
	cvt.sat.f32.f32 	%f105, %f104;
	mov.f32 	%f106, 0f4B400001;
	mov.f32 	%f107, 0f437C0000;
	fma.rm.f32 	%f108, %f105, %f107, %f106;
	add.f32 	%f109, %f108, 0fCB40007F;
	neg.f32 	%f110, %f109;
	fma.rn.f32 	%f111, %f103, 0f3FB8AA3B, %f110;
	fma.rn.f32 	%f112, %f103, 0f32A57060, %f111;
	mov.b32 	%r36, %f108;
	shl.b32 	%r37, %r36, 23;
	mov.b32 	%f113, %r37;
	ex2.approx.ftz.f32 	%f114, %f112;
	mul.f32 	%f115, %f114, %f113;
	neg.f32 	%f31, %f231;
	mul.f32 	%f116, %f24, %f31;
	fma.rn.f32 	%f117, %f116, 0f3BBB989D, 0f3F000000;
	cvt.sat.f32.f32 	%f118, %f117;
	fma.rm.f32 	%f119, %f118, %f107, %f106;
	add.f32 	%f120, %f119, 0fCB40007F;
	neg.f32 	%f121, %f120;
	fma.rn.f32 	%f122, %f116, 0f3FB8AA3B, %f121;
	fma.rn.f32 	%f123, %f116, 0f32A57060, %f122;
	mov.b32 	%r38, %f119;
	shl.b32 	%r39, %r38, 23;
	mov.b32 	%f124, %r39;
	ex2.approx.ftz.f32 	%f125, %f123;
	mul.f32 	%f126, %f125, %f124;
	sub.f32 	%f32, %f115, %f126;
	abs.f32 	%f127, %f32;
	setp.lt.f32 	%p15, %f127, 0f2EDBE6FF;
	@%p15 bra 	$L__BB0_41;
	cvt.rn.f32.u32 	%f128, %r10;
	mul.f32 	%f129, %f128, %f30;
	fma.rn.f32 	%f130, %f129, 0f3BBB989D, 0f3F000000;
	cvt.sat.f32.f32 	%f131, %f130;
	mov.f32 	%f132, 0f4B400001;
	mov.f32 	%f133, 0f437C0000;
	fma.rm.f32 	%f134, %f131, %f133, %f132;
	add.f32 	%f135, %f134, 0fCB40007F;
	neg.f32 	%f136, %f135;
	fma.rn.f32 	%f137, %f129, 0f3FB8AA3B, %f136;
	fma.rn.f32 	%f138, %f129, 0f32A57060, %f137;
	mov.b32 	%r40, %f134;
	shl.b32 	%r41, %r40, 23;
	mov.b32 	%f139, %r41;
	ex2.approx.ftz.f32 	%f140, %f138;
	mul.f32 	%f141, %f140, %f139;
	mul.f32 	%f142, %f128, %f31;
	fma.rn.f32 	%f143, %f142, 0f3BBB989D, 0f3F000000;
	cvt.sat.f32.f32 	%f144, %f143;
	fma.rm.f32 	%f145, %f144, %f133, %f132;
	add.f32 	%f146, %f145, 0fCB40007F;
	neg.f32 	%f147, %f146;
	fma.rn.f32 	%f148, %f142, 0f3FB8AA3B, %f147;
	fma.rn.f32 	%f149, %f142, 0f32A57060, %f148;
	mov.b32 	%r42, %f145;
	shl.b32 	%r43, %r42, 23;
	mov.b32 	%f150, %r43;
	ex2.approx.ftz.f32 	%f151, %f149;
	mul.f32 	%f152, %f151, %f150;
	sub.f32 	%f153, %f141, %f152;
	div.rn.f32 	%f154, %f153, %f32;
	max.f32 	%f33, %f154, 0f00000000;
	setp.lt.f32 	%p16, %f33, 0f322BCC77;
	@%p16 bra 	$L__BB0_41;
	setp.leu.f32 	%p17, %f13, 0f3C23D70A;
	mov.f32 	%f232, %f1;
	@%p17 bra 	$L__BB0_17;
	add.f32 	%f155, %f13, 0f3F800000;
	div.rn.f32 	%f232, %f1, %f155;
$L__BB0_17:
	min.f32 	%f156, %f232, 0f42C80000;
	max.f32 	%f157, %f156, 0f3DCCCCCD;
	add.f32 	%f158, %f33, %f157;
	div.rn.f32 	%f36, %f33, %f158;
	setp.leu.f32 	%p18, %f14, 0f3C23D70A;
	mov.f32 	%f233, %f2;
	@%p18 bra 	$L__BB0_19;
	add.f32 	%f159, %f14, 0f3F800000;
	div.rn.f32 	%f233, %f2, %f159;
$L__BB0_19:
	min.f32 	%f160, %f233, 0f42C80000;
	max.f32 	%f161, %f160, 0f3DCCCCCD;
	add.f32 	%f162, %f33, %f161;
	div.rn.f32 	%f163, %f33, %f162;
	mov.f32 	%f164, 0f3F800000;
	sub.f32 	%f165, %f164, %f163;
	sub.f32 	%f166, %f164, %f36;
	mul.f32 	%f39, %f166, %f165;
	setp.leu.f32 	%p19, %f15, 0f3C23D70A;
	mov.f32 	%f234, %f3;
	@%p19 bra 	$L__BB0_21;
	add.f32 	%f167, %f15, 0f3F800000;
	div.rn.f32 	%f234, %f3, %f167;
$L__BB0_21:
	min.f32 	%f168, %f234, 0f42C80000;
	max.f32 	%f169, %f168, 0f3DCCCCCD;
	add.f32 	%f170, %f33, %f169;
	div.rn.f32 	%f171, %f33, %f170;
	mov.f32 	%f172, 0f3F800000;
	sub.f32 	%f173, %f172, %f171;
	mul.f32 	%f42, %f39, %f173;
	setp.leu.f32 	%p20, %f16, 0f3C23D70A;
	mov.f32 	%f235, %f4;
	@%p20 bra 	$L__BB0_23;
	add.f32 	%f174, %f16, 0f3F800000;
	div.rn.f32 	%f235, %f4, %f174;
$L__BB0_23:
	min.f32 	%f175, %f235, 0f42C80000;
	max.f32 	%f176, %f175, 0f3DCCCCCD;
	add.f32 	%f177, %f33, %f176;
	div.rn.f32 	%f178, %f33, %f177;
	mov.f32 	%f179, 0f3F800000;
	sub.f32 	%f180, %f179, %f178;
	mul.f32 	%f45, %f42, %f180;
	setp.leu.f32 	%p21, %f17, 0f3C23D70A;
	mov.f32 	%f236, %f5;
	@%p21 bra 	$L__BB0_25;
	add.f32 	%f181, %f17, 0f3F800000;
	div.rn.f32 	%f236, %f5, %f181;
$L__BB0_25:
	min.f32 	%f182, %f236, 0f42C80000;
	max.f32 	%f183, %f182, 0f3DCCCCCD;
	add.f32 	%f184, %f33, %f183;
	div.rn.f32 	%f185, %f33, %f184;
	mov.f32 	%f186, 0f3F800000;
	sub.f32 	%f187, %f186, %f185;
	mul.f32 	%f48, %f45, %f187;
	setp.leu.f32 	%p22, %f18, 0f3C23D70A;
	mov.f32 	%f237, %f6;
	@%p22 bra 	$L__BB0_27;
	add.f32 	%f188, %f18, 0f3F800000;
	div.rn.f32 	%f237, %f6, %f188;
$L__BB0_27:
	min.f32 	%f189, %f237, 0f42C80000;
	max.f32 	%f190, %f189, 0f3DCCCCCD;
	add.f32 	%f191, %f33, %f190;
	div.rn.f32 	%f192, %f33, %f191;
	mov.f32 	%f193, 0f3F800000;
	sub.f32 	%f194, %f193, %f192;
	mul.f32 	%f51, %f48, %f194;
	setp.leu.f32 	%p23, %f19, 0f3C23D70A;
	mov.f32 	%f238, %f7;
	@%p23 bra 	$L__BB0_29;
	add.f32 	%f195, %f19, 0f3F800000;
	div.rn.f32 	%f238, %f7, %f195;
$L__BB0_29:
	min.f32 	%f196, %f238, 0f42C80000;
	max.f32 	%f197, %f196, 0f3DCCCCCD;
	add.f32 	%f198, %f33, %f197;
	div.rn.f32 	%f199, %f33, %f198;
	mov.f32 	%f200, 0f3F800000;
	sub.f32 	%f201, %f200, %f199;
	mul.f32 	%f54, %f51, %f201;
	setp.leu.f32 	%p24, %f20, 0f3C23D70A;
	mov.f32 	%f239, %f8;
	@%p24 bra 	$L__BB0_31;
	add.f32 	%f202, %f20, 0f3F800000;
	div.rn.f32 	%f239, %f8, %f202;
$L__BB0_31:
	min.f32 	%f203, %f239, 0f42C80000;
	max.f32 	%f204, %f203, 0f3DCCCCCD;
	add.f32 	%f205, %f33, %f204;
	div.rn.f32 	%f206, %f33, %f205;
	mov.f32 	%f207, 0f3F800000;
	sub.f32 	%f208, %f207, %f206;
	mul.f32 	%f57, %f54, %f208;
	setp.leu.f32 	%p25, %f21, 0f3C23D70A;
	mov.f32 	%f240, %f9;
	@%p25 bra 	$L__BB0_33;
	add.f32 	%f209, %f21, 0f3F800000;
	div.rn.f32 	%f240, %f9, %f209;
$L__BB0_33:
	min.f32 	%f210, %f240, 0f42C80000;
	max.f32 	%f211, %f210, 0f3DCCCCCD;
	add.f32 	%f212, %f33, %f211;
	div.rn.f32 	%f213, %f33, %f212;
	mov.f32 	%f214, 0f3F800000;
	sub.f32 	%f215, %f214, %f213;
	mul.f32 	%f60, %f57, %f215;
	setp.leu.f32 	%p26, %f22, 0f3C23D70A;
	mov.f32 	%f241, %f10;
	@%p26 bra 	$L__BB0_35;
	add.f32 	%f216, %f22, 0f3F800000;
	div.rn.f32 	%f241, %f10, %f216;
$L__BB0_35:
	min.f32 	%f217, %f241, 0f42C80000;
	max.f32 	%f218, %f217, 0f3DCCCCCD;
	add.f32 	%f219, %f33, %f218;
	div.rn.f32 	%f220, %f33, %f219;
	mov.f32 	%f221, 0f3F800000;
	sub.f32 	%f222, %f221, %f220;
	mul.f32 	%f63, %f60, %f222;
	setp.leu.f32 	%p27, %f23, 0f3C23D70A;
	mov.f32 	%f242, %f11;
	@%p27 bra 	$L__BB0_37;
	add.f32 	%f223, %f23, 0f3F800000;
	div.rn.f32 	%f242, %f11, %f223;
$L__BB0_37:
	min.f32 	%f224, %f242, 0f42C80000;
	max.f32 	%f225, %f224, 0f3DCCCCCD;
	add.f32 	%f226, %f33, %f225;
	div.rn.f32 	%f227, %f33, %f226;
	mov.f32 	%f228, 0f3F800000;
	sub.f32 	%f229, %f228, %f227;
	mul.f32 	%f230, %f63, %f229;
	sub.f32 	%f66, %f228, %f230;
	setp.lt.f32 	%p28, %f66, 0f322BCC77;
	@%p28 bra 	$L__BB0_41;
	cvt.f64.f32 	%fd14, %f12;
	mul.f64 	%fd15, %fd3, %fd14;
	cvt.f64.f32 	%fd16, %f66;
	mul.f64 	%fd4, %fd15, %fd16;
	add.f64 	%fd5, %fd140, %fd4;
	abs.f64 	%fd17, %fd140;
	abs.f64 	%fd18, %fd4;
	setp.ltu.f64 	%p29, %fd17, %fd18;
	@%p29 bra 	$L__BB0_40;
	sub.f64 	%fd19, %fd140, %fd5;
	add.f64 	%fd20, %fd4, %fd19;
	add.f64 	%fd141, %fd141, %fd20;
	mov.f64 	%fd140, %fd5;
	bra.uni 	$L__BB0_41;
$L__BB0_40:
	sub.f64 	%fd21, %fd4, %fd5;
	add.f64 	%fd22, %fd140, %fd21;
	add.f64 	%fd141, %fd141, %fd22;
	mov.f64 	%fd140, %fd5;
$L__BB0_41:
	add.s32 	%r51, %r51, 256;
	setp.lt.s32 	%p30, %r51, %r6;
	@%p30 bra 	$L__BB0_6;
$L__BB0_42:
	shl.b32 	%r44, %r5, 3;
	mov.u32 	%r45, _ZZ25compute_immunity_ontheflyE8smem_sum;
	add.s32 	%r12, %r45, %r44;
	st.shared.f64 	[%r12], %fd140;
	mov.u32 	%r46, _ZZ25compute_immunity_ontheflyE9smem_comp;
	add.s32 	%r13, %r46, %r44;
	st.shared.f64 	[%r13], %fd141;
	barrier.sync 	0;
	setp.gt.u32 	%p31, %r5, 127;
	@%p31 bra 	$L__BB0_44;
	ld.shared.f64 	%fd23, [%r12];
	ld.shared.f64 	%fd24, [%r12+1024];
	add.f64 	%fd25, %fd23, %fd24;
	ld.shared.f64 	%fd26, [%r13];
	ld.shared.f64 	%fd27, [%r13+1024];
	add.f64 	%fd28, %fd26, %fd27;
	abs.f64 	%fd29, %fd23;
	abs.f64 	%fd30, %fd24;
	setp.ltu.f64 	%p32, %fd29, %fd30;
	sub.f64 	%fd31, %fd23, %fd25;
	add.f64 	%fd32, %fd24, %fd31;
	sub.f64 	%fd33, %fd24, %fd25;
	add.f64 	%fd34, %fd23, %fd33;
	selp.f64 	%fd35, %fd34, %fd32, %p32;
	add.f64 	%fd36, %fd28, %fd35;
	st.shared.f64 	[%r12], %fd25;
	st.shared.f64 	[%r13], %fd36;
$L__BB0_44:
	barrier.sync 	0;
	setp.gt.u32 	%p33, %r5, 63;
	@%p33 bra 	$L__BB0_46;
	ld.shared.f64 	%fd37, [%r12];
	ld.shared.f64 	%fd38, [%r12+512];
	add.f64 	%fd39, %fd37, %fd38;
	ld.shared.f64 	%fd40, [%r13];
	ld.shared.f64 	%fd41, [%r13+512];
	add.f64 	%fd42, %fd40, %fd41;
	abs.f64 	%fd43, %fd37;
	abs.f64 	%fd44, %fd38;
	setp.ltu.f64 	%p34, %fd43, %fd44;
	sub.f64 	%fd45, %fd37, %fd39;
	add.f64 	%fd46, %fd38, %fd45;
	sub.f64 	%fd47, %fd38, %fd39;
	add.f64 	%fd48, %fd37, %fd47;
	selp.f64 	%fd49, %fd48, %fd46, %p34;
	add.f64 	%fd50, %fd42, %fd49;
	st.shared.f64 	[%r12], %fd39;
	st.shared.f64 	[%r13], %fd50;
$L__BB0_46:
	barrier.sync 	0;
	setp.gt.u32 	%p35, %r5, 31;
	@%p35 bra 	$L__BB0_48;
	ld.shared.f64 	%fd51, [%r12];
	ld.shared.f64 	%fd52, [%r12+256];
	add.f64 	%fd53, %fd51, %fd52;
	ld.shared.f64 	%fd54, [%r13];
	ld.shared.f64 	%fd55, [%r13+256];
	add.f64 	%fd56, %fd54, %fd55;
	abs.f64 	%fd57, %fd51;
	abs.f64 	%fd58, %fd52;
	setp.ltu.f64 	%p36, %fd57, %fd58;
	sub.f64 	%fd59, %fd51, %fd53;
	add.f64 	%fd60, %fd52, %fd59;
	sub.f64 	%fd61, %fd52, %fd53;
	add.f64 	%fd62, %fd51, %fd61;
	selp.f64 	%fd63, %fd62, %fd60, %p36;
	add.f64 	%fd64, %fd56, %fd63;
	st.shared.f64 	[%r12], %fd53;
	st.shared.f64 	[%r13], %fd64;
$L__BB0_48:
	barrier.sync 	0;
	setp.gt.u32 	%p37, %r5, 15;
	@%p37 bra 	$L__BB0_50;
	ld.shared.f64 	%fd65, [%r12];
	ld.shared.f64 	%fd66, [%r12+128];
	add.f64 	%fd67, %fd65, %fd66;
	ld.shared.f64 	%fd68, [%r13];
	ld.shared.f64 	%fd69, [%r13+128];
	add.f64 	%fd70, %fd68, %fd69;
	abs.f64 	%fd71, %fd65;
	abs.f64 	%fd72, %fd66;
	setp.ltu.f64 	%p38, %fd71, %fd72;
	sub.f64 	%fd73, %fd65, %fd67;
	add.f64 	%fd74, %fd66, %fd73;
	sub.f64 	%fd75, %fd66, %fd67;
	add.f64 	%fd76, %fd65, %fd75;
	selp.f64 	%fd77, %fd76, %fd74, %p38;
	add.f64 	%fd78, %fd70, %fd77;
	st.shared.f64 	[%r12], %fd67;
	st.shared.f64 	[%r13], %fd78;
$L__BB0_50:
	barrier.sync 	0;
	setp.gt.u32 	%p39, %r5, 7;
	@%p39 bra 	$L__BB0_52;
	ld.shared.f64 	%fd79, [%r12];
	ld.shared.f64 	%fd80, [%r12+64];
	add.f64 	%fd81, %fd79, %fd80;
	ld.shared.f64 	%fd82, [%r13];
	ld.shared.f64 	%fd83, [%r13+64];
	add.f64 	%fd84, %fd82, %fd83;
	abs.f64 	%fd85, %fd79;
	abs.f64 	%fd86, %fd80;
	setp.ltu.f64 	%p40, %fd85, %fd86;
	sub.f64 	%fd87, %fd79, %fd81;
	add.f64 	%fd88, %fd80, %fd87;
	sub.f64 	%fd89, %fd80, %fd81;
	add.f64 	%fd90, %fd79, %fd89;
	selp.f64 	%fd91, %fd90, %fd88, %p40;
	add.f64 	%fd92, %fd84, %fd91;
	st.shared.f64 	[%r12], %fd81;
	st.shared.f64 	[%r13], %fd92;
$L__BB0_52:
	barrier.sync 	0;
	setp.gt.u32 	%p41, %r5, 3;
	@%p41 bra 	$L__BB0_54;
	ld.shared.f64 	%fd93, [%r12];
	ld.shared.f64 	%fd94, [%r12+32];
	add.f64 	%fd95, %fd93, %fd94;
	ld.shared.f64 	%fd96, [%r13];
	ld.shared.f64 	%fd97, [%r13+32];
	add.f64 	%fd98, %fd96, %fd97;
	abs.f64 	%fd99, %fd93;
	abs.f64 	%fd100, %fd94;
	setp.ltu.f64 	%p42, %fd99, %fd100;
	sub.f64 	%fd101, %fd93, %fd95;
	add.f64 	%fd102, %fd94, %fd101;
	sub.f64 	%fd103, %fd94, %fd95;
	add.f64 	%fd104, %fd93, %fd103;
	selp.f64 	%fd105, %fd104, %fd102, %p42;
	add.f64 	%fd106, %fd98, %fd105;
	st.shared.f64 	[%r12], %fd95;
	st.shared.f64 	[%r13], %fd106;
$L__BB0_54:
	barrier.sync 	0;
	setp.gt.u32 	%p43, %r5, 1;
	@%p43 bra 	$L__BB0_56;
	ld.shared.f64 	%fd107, [%r12];
	ld.shared.f64 	%fd108, [%r12+16];
	add.f64 	%fd109, %fd107, %fd108;
	ld.shared.f64 	%fd110, [%r13];
	ld.shared.f64 	%fd111, [%r13+16];
	add.f64 	%fd112, %fd110, %fd111;
	abs.f64 	%fd113, %fd107;
	abs.f64 	%fd114, %fd108;
	setp.ltu.f64 	%p44, %fd113, %fd114;
	sub.f64 	%fd115, %fd107, %fd109;
	add.f64 	%fd116, %fd108, %fd115;
	sub.f64 	%fd117, %fd108, %fd109;
	add.f64 	%fd118, %fd107, %fd117;
	selp.f64 	%fd119, %fd118, %fd116, %p44;
	add.f64 	%fd120, %fd112, %fd119;
	st.shared.f64 	[%r12], %fd109;
	st.shared.f64 	[%r13], %fd120;
$L__BB0_56:
	barrier.sync 	0;
	setp.ne.s32 	%p45, %r5, 0;
	@%p45 bra 	$L__BB0_58;
	ld.shared.f64 	%fd121, [%r12];
	ld.shared.f64 	%fd122, [_ZZ25compute_immunity_ontheflyE8smem_sum+8];
	add.f64 	%fd123, %fd121, %fd122;
	ld.shared.f64 	%fd124, [%r13];
	ld.shared.f64 	%fd125, [_ZZ25compute_immunity_ontheflyE9smem_comp+8];
	add.f64 	%fd126, %fd124, %fd125;
	abs.f64 	%fd127, %fd121;
	abs.f64 	%fd128, %fd122;
	setp.ltu.f64 	%p46, %fd127, %fd128;
	sub.f64 	%fd129, %fd121, %fd123;
	add.f64 	%fd130, %fd122, %fd129;
	sub.f64 	%fd131, %fd122, %fd123;
	add.f64 	%fd132, %fd121, %fd131;
	selp.f64 	%fd133, %fd132, %fd130, %p46;
	add.f64 	%fd134, %fd126, %fd133;
	st.shared.f64 	[%r12], %fd123;
	st.shared.f64 	[%r13], %fd134;
$L__BB0_58:
	setp.ne.s32 	%p47, %r5, 0;
	barrier.sync 	0;
	@%p47 bra 	$L__BB0_60;
	ld.param.u32 	%r47, [compute_immunity_onthefly_param_5];
	ld.param.u64 	%rd35, [compute_immunity_onthefly_param_3];
	cvt.u64.u32 	%rd23, %r47;
	mul.wide.u32 	%rd24, %r14, %r2;
	cvt.u64.u32 	%rd25, %r1;
	cvt.u64.u32 	%rd26, %r3;
	add.s64 	%rd27, %rd24, %rd25;
	mad.lo.s64 	%rd28, %rd27, %rd23, %rd26;
	ld.shared.f64 	%fd135, [_ZZ25compute_immunity_ontheflyE8smem_sum];
	ld.shared.f64 	%fd136, [_ZZ25compute_immunity_ontheflyE9smem_comp];
	add.f64 	%fd137, %fd135, %fd136;
	cvta.to.global.u64 	%rd29, %rd35;
	shl.b64 	%rd30, %rd28, 3;
	add.s64 	%rd31, %rd29, %rd30;
	st.global.f64 	[%rd31], %fd137;
$L__BB0_60:
	ret;

}


// ===== COMPILED SASS (sm_100) =====

	.target	sm_100

	.elftype	@"ET_EXEC"


//--------------------- .note.nv.tkinfo           --------------------------
	.section	.note.nv.tkinfo,"",@"SHT_NOTE"
	.sectionflags	@"SHF_NOTE_NV_TKINFO"
	.tkinfo
        /*0018*/ 	.word	0x00000002
        /*0030*/ 	.string	""
        /*0030*/ 	.string	"ptxas"
        /*0030*/ 	.string	"Cuda compilation tools, release 13.0, V13.0.88"
        /*0030*/ 	.string	"Build cuda_13.0.r13.0/compiler.36424714_0"
        /*0030*/ 	.string	"-arch sm_100 -m 64 "



//--------------------- .note.nv.cuinfo           --------------------------
	.section	.note.nv.cuinfo,"",@"SHT_NOTE"
	.sectionflags	@"SHF_NOTE_NV_CUINFO"
        /*0018*/ 	.short	0x0002
        /*001a*/ 	.short	0x0064
        /*001c*/ 	.short	0x0082
	.zero		2


//--------------------- .nv.info                  --------------------------
	.section	.nv.info,"",@"SHT_CUDA_INFO"
	.align	4


	//----- nvinfo : EIATTR_REGCOUNT
	.align		4
        /*0000*/ 	.byte	0x04, 0x2f
        /*0002*/ 	.short	(.L_3 - .L_2)
	.align		4
.L_2:
        /*0004*/ 	.word	index@(compute_immunity_onthefly)
        /*0008*/ 	.word	0x00000030


	//----- nvinfo : EIATTR_FRAME_SIZE
	.align		4
.L_3:
        /*000c*/ 	.byte	0x04, 0x11
        /*000e*/ 	.short	(.L_5 - .L_4)
	.align		4
.L_4:
        /*0010*/ 	.word	index@($__internal_0_$__cuda_sm3x_div_rn_noftz_f32_slowpath)
        /*0014*/ 	.word	0x00000000


	//----- nvinfo : EIATTR_FRAME_SIZE
	.align		4
.L_5:
        /*0018*/ 	.byte	0x04, 0x11
        /*001a*/ 	.short	(.L_7 - .L_6)
	.align		4
.L_6:
        /*001c*/ 	.word	index@(compute_immunity_onthefly)
        /*0020*/ 	.word	0x00000000


	//----- nvinfo : EIATTR_MIN_STACK_SIZE
	.align		4
.L_7:
        /*0024*/ 	.byte	0x04, 0x12
        /*0026*/ 	.short	(.L_9 - .L_8)
	.align		4
.L_8:
        /*0028*/ 	.word	index@(compute_immunity_onthefly)
        /*002c*/ 	.word	0x00000000
.L_9:


//--------------------- .nv.compat                --------------------------
	.section	.nv.compat,"",@"SHT_CUDA_COMPAT_INFO"
	.align	4
        /*0000*/ 	.byte	0x02, 0x09, 0x00, 0x00, 0x02, 0x02, 0x01, 0x00, 0x02, 0x05, 0x05, 0x00, 0x03, 0x07, 0x01, 0x01
        /*0010*/ 	.byte	0x02, 0x03, 0x00, 0x00, 0x02, 0x06, 0x01, 0x00, 0x04, 0x0b, 0x08, 0x00, 0x01, 0x00, 0x00, 0x00
        /*0020*/ 	.byte	0x00, 0x00, 0x00, 0x00


//--------------------- .nv.info.compute_immunity_onthefly --------------------------
	.section	.nv.info.compute_immunity_onthefly,"",@"SHT_CUDA_INFO"
	.sectionflags	@""
	.align	4


	//----- nvinfo : EIATTR_CUDA_API_VERSION
	.align		4
        /*0000*/ 	.byte	0x04, 0x37
        /*0002*/ 	.short	(.L_11 - .L_10)
.L_10:
        /*0004*/ 	.word	0x00000082


	//----- nvinfo : EIATTR_KPARAM_INFO
	.align		4
.L_11:
        /*0008*/ 	.byte	0x04, 0x17
        /*000a*/ 	.short	(.L_13 - .L_12)
.L_12:
        /*000c*/ 	.word	0x00000000
        /*0010*/ 	.short	0x0007
        /*0012*/ 	.short	0x002c
        /*0014*/ 	.byte	0x00, 0xf0, 0x11, 0x00


	//----- nvinfo : EIATTR_KPARAM_INFO
	.align		4
.L_13:
        /*0018*/ 	.byte	0x04, 0x17
        /*001a*/ 	.short	(.L_15 - .L_14)
.L_14:
        /*001c*/ 	.word	0x00000000
        /*0020*/ 	.short	0x0006
        /*0022*/ 	.short	0x0028
        /*0024*/ 	.byte	0x00, 0xf0, 0x11, 0x00


	//----- nvinfo : EIATTR_KPARAM_INFO
	.align		4
.L_15:
        /*0028*/ 	.byte	0x04, 0x17
        /*002a*/ 	.short	(.L_17 - .L_16)
.L_16:
        /*002c*/ 	.word	0x00000000
        /*0030*/ 	.short	0x0005
        /*0032*/ 	.short	0x0024
        /*0034*/ 	.byte	0x00, 0xf0, 0x11, 0x00


	//----- nvinfo : EIATTR_KPARAM_INFO
	.align		4
.L_17:
        /*0038*/ 	.byte	0x04, 0x17
        /*003a*/ 	.short	(.L_19 - .L_18)
.L_18:
        /*003c*/ 	.word	0x00000000
        /*0040*/ 	.short	0x0004
        /*0042*/ 	.short	0x0020
        /*0044*/ 	.byte	0x00, 0xf0, 0x11, 0x00


	//----- nvinfo : EIATTR_KPARAM_INFO
	.align		4
.L_19:
        /*0048*/ 	.byte	0x04, 0x17
        /*004a*/ 	.short	(.L_21 - .L_20)
.L_20:
        /*004c*/ 	.word	0x00000000
        /*0050*/ 	.short	0x0003
        /*0052*/ 	.short	0x0018
        /*0054*/ 	.byte	0x00, 0xf5, 0x21, 0x00


	//----- nvinfo : EIATTR_KPARAM_INFO
	.align		4
.L_21:
        /*0058*/ 	.byte	0x04, 0x17
        /*005a*/ 	.short	(.L_23 - .L_22)
.L_22:
        /*005c*/ 	.word	0x00000000
        /*0060*/ 	.short	0x0002
        /*0062*/ 	.short	0x0010
        /*0064*/ 	.byte	0x00, 0xf5, 0x21, 0x00


	//----- nvinfo : EIATTR_KPARAM_INFO
	.align		4
.L_23:
        /*0068*/ 	.byte	0x04, 0x17
        /*006a*/ 	.short	(.L_25 - .L_24)
.L_24:
        /*006c*/ 	.word	0x00000000
        /*0070*/ 	.short	0x0001
        /*0072*/ 	.short	0x0008
        /*0074*/ 	.byte	0x00, 0xf5, 0x21, 0x00


	//----- nvinfo : EIATTR_KPARAM_INFO
	.align		4
.L_25:
        /*0078*/ 	.byte	0x04, 0x17
        /*007a*/ 	.short	(.L_27 - .L_26)
.L_26:
        /*007c*/ 	.word	0x00000000
        /*0080*/ 	.short	0x0000
        /*0082*/ 	.short	0x0000
        /*0084*/ 	.byte	0x00, 0xf5, 0x21, 0x00


	//----- nvinfo : EIATTR_SPARSE_MMA_MASK
	.align		4
.L_27:
        /*0088*/ 	.byte	0x03, 0x50
        /*008a*/ 	.short	0x0000


	//----- nvinfo : EIATTR_MAXREG_COUNT
	.align		4
        /*008c*/ 	.byte	0x03, 0x1b
        /*008e*/ 	.short	0x00ff


	//----- nvinfo : EIATTR_NUM_BARRIERS
	.align		4
        /*0090*/ 	.byte	0x02, 0x4c
        /*0092*/ 	.byte	0x01
	.zero		1


	//----- nvinfo : EIATTR_MERCURY_ISA_VERSION
	.align		4
        /*0094*/ 	.byte	0x03, 0x5f
        /*0096*/ 	.short	0x0101


	//----- nvinfo : EIATTR_UNUSED_LOAD_BYTE_OFFSET
	.align		4
        /*0098*/ 	.byte	0x04, 0x44
        /*009a*/ 	.short	(.L_29 - .L_28)


	//   ....[0]....
.L_28:
        /*009c*/ 	.word	0x000002b0
        /*00a0*/ 	.word	0x00000fff


	//----- nvinfo : EIATTR_COOP_GROUP_MASK_REGIDS
	.align		4
.L_29:
        /*00a4*/ 	.byte	0x04, 0x29
        /*00a6*/ 	.short	(.L_31 - .L_30)


	//   ....[0]....
.L_30:
        /*00a8*/ 	.word	0xffffffff


	//   ....[1]....
        /*00ac*/ 	.word	0xffffffff


	//   ....[2]....
        /*00b0*/ 	.word	0xffffffff


	//   ....[3]....
        /*00b4*/ 	.word	0xffffffff


	//   ....[4]....
        /*00b8*/ 	.word	0xffffffff


	//   ....[5]....
        /*00bc*/ 	.word	0xffffffff


	//   ....[6]....
        /*00c0*/ 	.word	0xffffffff


	//   ....[7]....
        /*00c4*/ 	.word	0xffffffff


	//   ....[8]....
        /*00c8*/ 	.word	0xffffffff


	//   ....[9]....
        /*00cc*/ 	.word	0xffffffff


	//----- nvinfo : EIATTR_COOP_GROUP_INSTR_OFFSETS
	.align		4
.L_31:
        /*00d0*/ 	.byte	0x04, 0x28
        /*00d2*/ 	.short	(.L_33 - .L_32)


	//   ....[0]....
.L_32:
        /*00d4*/ 	.word	0x00000210


	//   ....[1]....
        /*00d8*/ 	.word	0x00002e00


	//   ....[2]....
        /*00dc*/ 	.word	0x00002f30


	//   ....[3]....
        /*00e0*/ 	.word	0x00003080


	//   ....[4]....
        /*00e4*/ 	.word	0x000031c0


	//   ....[5]....
        /*00e8*/ 	.word	0x00003300


	//   ....[6]....
        /*00ec*/ 	.word	0x00003440


	//   ....[7]....
        /*00f0*/ 	.word	0x00003580


	//   ....[8]....
        /*00f4*/ 	.word	0x000036c0


	//   ....[9]....
        /*00f8*/ 	.word	0x00003810


	//----- nvinfo : EIATTR_VRC_CTA_INIT_COUNT
	.align		4
.L_33:
        /*00fc*/ 	.byte	0x02, 0x4a
	.zero		1
	.zero		1


	//----- nvinfo : EIATTR_EXIT_INSTR_OFFSETS
	.align		4
        /*0100*/ 	.byte	0x04, 0x1c
        /*0102*/ 	.short	(.L_35 - .L_34)


	//   ....[0]....
.L_34:
        /*0104*/ 	.word	0x00000090


	//   ....[1]....
        /*0108*/ 	.word	0x000000e0


	//   ....[2]....
        /*010c*/ 	.word	0x00003820


	//   ....[3]....
        /*0110*/ 	.word	0x00003950


	//----- nvinfo : EIATTR_CRS_STACK_SIZE
	.align		4
.L_35:
        /*0114*/ 	.byte	0x04, 0x1e
        /*0116*/ 	.short	(.L_37 - .L_36)
.L_36:
        /*0118*/ 	.word	0x00000000


	//----- nvinfo : EIATTR_CBANK_PARAM_SIZE
	.align		4
.L_37:
        /*011c*/ 	.byte	0x03, 0x19
        /*011e*/ 	.short	0x0030


	//----- nvinfo : EIATTR_PARAM_CBANK
	.align		4
        /*0120*/ 	.byte	0x04, 0x0a
        /*0122*/ 	.short	(.L_39 - .L_38)
	.align		4
.L_38:
        /*0124*/ 	.word	index@(.nv.constant0.compute_immunity_onthefly)
        /*0128*/ 	.short	0x0380
        /*012a*/ 	.short	0x0030


	//----- nvinfo : EIATTR_SW_WAR
	.align		4
.L_39:
        /*012c*/ 	.byte	0x04, 0x36
        /*012e*/ 	.short	(.L_41 - .L_40)
.L_40:
        /*0130*/ 	.word	0x00000008
.L_41:


//--------------------- .nv.callgraph             --------------------------
	.section	.nv.callgraph,"",@"SHT_CUDA_CALLGRAPH"
	.align	4
	.sectionentsize	8
	.align		4
        /*0000*/ 	.word	0x00000000
	.align		4
        /*0004*/ 	.word	0xffffffff
	.align		4
        /*0008*/ 	.word	0x00000000
	.align		4
        /*000c*/ 	.word	0xfffffffe
	.align		4
        /*0010*/ 	.word	0x00000000
	.align		4
        /*0014*/ 	.word	0xfffffffd
	.align		4
        /*0018*/ 	.word	0x00000000
	.align		4
        /*001c*/ 	.word	0xfffffffc


//--------------------- .nv.constant3             --------------------------
	.section	.nv.constant3,"a",@progbits
	.align	4
.nv.constant3:
	.type		c_tmax,@object
	.size		c_tmax,(c_thalf - c_tmax)
c_tmax:
        /*0000*/ 	.byte	0x00, 0x00, 0x60, 0x41, 0x00, 0x00, 0x8c, 0x41, 0x00, 0x00, 0xa8, 0x41, 0x00, 0x00, 0xc4, 0x41
        /*0010*/ 	.byte	0x00, 0x00, 0xe0, 0x41
	.type		c_thalf,@object
	.size		c_thalf,(.L_1 - c_thalf)
c_thalf:
        /*0014*/ 	.byte	0x00, 0x00, 0xc8, 0x41, 0xb8, 0x1e, 0xe1, 0x41, 0xec, 0x51, 0xfa, 0x41, 0x52, 0xb8, 0x09, 0x42
        /*0024*/ 	.byte	0xae, 0x47, 0x16, 0x42, 0x0a, 0xd7, 0x22, 0x42, 0xa4, 0x70, 0x2f, 0x42, 0x00, 0x00, 0x3c, 0x42
        /*0034*/ 	.byte	0x5c, 0x8f, 0x48, 0x42, 0xf6, 0x28, 0x55, 0x42, 0x52, 0xb8, 0x61, 0x42, 0xae, 0x47, 0x6e, 0x42
        /*0044*/ 	.byte	0x0a, 0xd7, 0x7a, 0x42, 0x52, 0xb8, 0x83, 0x42, 0x00, 0x00, 0x8a, 0x42
.L_1:


//--------------------- .text.compute_immunity_onthefly --------------------------
	.section	.text.compute_immunity_onthefly,"ax",@progbits
	.align	128
        .global         compute_immunity_onthefly
        .type           compute_immunity_onthefly,@function
        .size           compute_immunity_onthefly,(.L_x_105 - compute_immunity_onthefly)
        .other          compute_immunity_onthefly,@"STO_CUDA_ENTRY STV_DEFAULT"
compute_immunity_onthefly:
.text.compute_immunity_onthefly:
[----:B------:R-:W-:Y:S08]  /*0000*/  LDC R1, c[0x0][0x37c] ;  /* 0x0000df00ff017b82 */ /* 0x000ff00000000800 */
[----:B------:R-:W0:Y:S01]  /*0010*/  S2UR UR9, SR_CTAID.X ;  /* 0x00000000000979c3 */ /* 0x000e220000002500 */
[----:B------:R-:W1:Y:S07]  /*0020*/  LDCU.64 UR6, c[0x0][0x3a0] ;  /* 0x00007400ff0677ac */ /* 0x000e6e0008000a00 */
[----:B------:R-:W1:Y:S01]  /*0030*/  S2UR UR10, SR_CTAID.Y ;  /* 0x00000000000a79c3 */ /* 0x000e620000002600 */
[----:B0-----:R-:W-:-:S04]  /*0040*/  UIMAD.WIDE.U32 UR4, UR9, 0x1b4e81b5, URZ ;  /* 0x1b4e81b5090478a5 */ /* 0x001fc8000f8e00ff */
[----:B------:R-:W-:Y:S02]  /*0050*/  USHF.R.U32.HI UR8, URZ, 0x3, UR5 ;  /* 0x00000003ff087899 */ /* 0x000fe40008011605 */
[----:B-1----:R-:W-:-:S04]  /*0060*/  UISETP.GE.AND UP0, UPT, UR10, UR7, UPT ;  /* 0x000000070a00728c */ /* 0x002fc8000bf06270 */
[----:B------:R-:W-:-:S06]  /*0070*/  UISETP.GE.OR UP0, UPT, UR8, UR6, UP0 ;  /* 0x000000060800728c */ /* 0x000fcc0008706670 */
[----:B------:R-:W-:-:S13]  /*0080*/  PLOP3.LUT P0, PT, PT, PT, UP0, 0x80, 0x8 ;  /* 0x000000000008781c */ /* 0x000fda0003f0f008 */
[----:B------:R-:W-:Y:S05]  /*0090*/  @P0 EXIT ;  /* 0x000000000000094d */ /* 0x000fea0003800000 */
[----:B------:R-:W0:Y:S02]  /*00a0*/  LDCU.64 UR12, c[0x0][0x3a8] ;  /* 0x00007500ff0c77ac */ /* 0x000e240008000a00 */
[----:B0-----:R-:W-:-:S04]  /*00b0*/  UIADD3 UR4, UPT, UPT, UR10, UR13, URZ ;  /* 0x0000000d0a047290 */ /* 0x001fc8000fffe0ff */
[----:B------:R-:W-:-:S06]  /*00c0*/  UISETP.GE.AND UP0, UPT, UR4, UR12, UPT ;  /* 0x0000000c0400728c */ /* 0x000fcc000bf06270 */
[----:B------:R-:W-:-:S13]  /*00d0*/  PLOP3.LUT P0, PT, PT, PT, UP0, 0x80, 0x8 ;  /* 0x000000000008781c */ /* 0x000fda0003f0f008 */
[----:B------:R-:W-:Y:S05]  /*00e0*/  @P0 EXIT ;  /* 0x000000000000094d */ /* 0x000fea0003800000 */
[----:B------:R-:W0:Y:S01]  /*00f0*/  S2R R22, SR_TID.X ;  /* 0x0000000000167919 */ /* 0x000e220000002100 */
[----:B------:R-:W1:Y:S01]  /*0100*/  LDCU.64 UR16, c[0x0][0x358] ;  /* 0x00006b00ff1077ac */ /* 0x000e620008000a00 */
[----:B------:R-:W-:Y:S02]  /*0110*/  MOV R5, UR8 ;  /* 0x0000000800057c02 */ /* 0x000fe40008000f00 */
[----:B0-----:R-:W-:-:S13]  /*0120*/  ISETP.GT.U32.AND P0, PT, R22, 0xa, PT ;  /* 0x0000000a1600780c */ /* 0x001fda0003f04070 */
[----:B------:R-:W0:Y:S01]  /*0130*/  @!P0 LDC.64 R2, c[0x0][0x380] ;  /* 0x0000e000ff028b82 */ /* 0x000e220000000a00 */
[----:B------:R-:W-:-:S04]  /*0140*/  @!P0 IMAD R5, R5, 0xb, R22 ;  /* 0x0000000b05058824 */ /* 0x000fc800078e0216 */
[----:B0-----:R-:W-:-:S06]  /*0150*/  @!P0 IMAD.WIDE.U32 R2, R5, 0x4, R2 ;  /* 0x0000000405028825 */ /* 0x001fcc00078e0002 */
[----:B-1----:R-:W2:Y:S01]  /*0160*/  @!P0 LDG.E.CONSTANT R2, desc[UR16][R2.64] ;  /* 0x0000001002028981 */ /* 0x002ea2000c1e9900 */
[----:B------:R-:W-:Y:S01]  /*0170*/  @!P0 MOV R0, 0x400 ;  /* 0x0000040000008802 */ /* 0x000fe20000000f00 */
[----:B------:R-:W-:Y:S01]  /*0180*/  UIMAD UR5, UR4, UR6, URZ ;  /* 0x00000006040572a4 */ /* 0x000fe2000f8e02ff */
[----:B------:R-:W-:Y:S01]  /*0190*/  BSSY.RECONVERGENT B1, `(.L_x_0) ;  /* 0x00002b4000017945 */ /* 0x000fe20003800200 */
[----:B------:R-:W0:Y:S01]  /*01a0*/  @!P0 S2R R5, SR_CgaCtaId ;  /* 0x0000000000058919 */ /* 0x000e220000008800 */
[----:B------:R-:W-:Y:S01]  /*01b0*/  UIMAD UR9, UR8, -0x4b, UR9 ;  /* 0xffffffb5080978a4 */ /* 0x000fe2000f8e0209 */
[----:B------:R-:W-:Y:S02]  /*01c0*/  CS2R R18, SRZ ;  /* 0x0000000000127805 */ /* 0x000fe4000001ff00 */
[----:B------:R-:W-:Y:S02]  /*01d0*/  CS2R R16, SRZ ;  /* 0x0000000000107805 */ /* 0x000fe4000001ff00 */
[----:B0-----:R-:W-:-:S04]  /*01e0*/  @!P0 LEA R5, R5, R0, 0x18 ;  /* 0x0000000005058211 */ /* 0x001fc800078ec0ff */
[----:B------:R-:W-:-:S05]  /*01f0*/  @!P0 LEA R5, R22, R5, 0x2 ;  /* 0x0000000516058211 */ /* 0x000fca00078e10ff */
[----:B--2---:R0:W-:Y:S01]  /*0200*/  @!P0 STS [R5], R2 ;  /* 0x0000000205008388 */ /* 0x0041e20000000800 */
[----:B------:R-:W-:Y:S01]  /*0210*/  BAR.SYNC.DEFER_BLOCKING 0x0 ;  /* 0x0000000000007b1d */ /* 0x000fe20000010000 */
[----:B------:R-:W-:-:S13]  /*0220*/  ISETP.GE.AND P0, PT, R22, UR5, PT ;  /* 0x0000000516007c0c */ /* 0x000fda000bf06270 */
[----:B0-----:R-:W-:Y:S05]  /*0230*/  @P0 BRA `(.L_x_1) ;  /* 0x0000002800a40947 */ /* 0x001fea0003800000 */
[----:B------:R-:W0:Y:S01]  /*0240*/  S2UR UR7, SR_CgaCtaId ;  /* 0x00000000000779c3 */ /* 0x000e220000008800 */
[----:B------:R-:W-:Y:S01]  /*0250*/  UMOV UR6, 0x400 ;  /* 0x0000040000067882 */ /* 0x000fe20000000000 */
[----:B------:R-:W-:Y:S01]  /*0260*/  CS2R R18, SRZ ;  /* 0x0000000000127805 */ /* 0x000fe2000001ff00 */
[----:B0-----:R-:W-:Y:S02]  /*0270*/  ULEA UR6, UR7, UR6, 0x18 ;  /* 0x0000000607067291 */ /* 0x001fe4000f8ec0ff */
[----:B------:R-:W-:-:S07]  /*0280*/  UPRMT UR7, UR9, 0x9910, URZ ;  /* 0x0000991009077896 */ /* 0x000fce00080000ff */
[----:B------:R-:W0:Y:S04]  /*0290*/  LDS.128 R4, [UR6] ;  /* 0x00000006ff047984 */ /* 0x000e280008000c00 */
[----:B------:R-:W1:Y:S04]  /*02a0*/  LDS.128 R8, [UR6+0x10] ;  /* 0x00001006ff087984 */ /* 0x000e680008000c00 */
[----:B------:R-:W2:Y:S01]  /*02b0*/  LDS.128 R12, [UR6+0x20] ;  /* 0x00002006ff0c7984 */ /* 0x000ea20008000c00 */
[----:B------:R-:W-:Y:S02]  /*02c0*/  UMOV UR6, UR7 ;  /* 0x0000000700067c82 */ /* 0x000fe40008000000 */
[----:B------:R-:W-:-:S04]  /*02d0*/  UIMAD UR6, UR6, 0x89, URZ ;  /* 0x00000089060678a4 */ /* 0x000fc8000f8e02ff */
[----:B------:R-:W-:-:S06]  /*02e0*/  ULOP3.LUT UR6, UR6, 0xffff, URZ, 0xc0, !UPT ;  /* 0x0000ffff06067892 */ /* 0x000fcc000f8ec0ff */
[----:B------:R-:W-:-:S04]  /*02f0*/  MOV R23, UR6 ;  /* 0x0000000600177c02 */ /* 0x000fc80008000f00 */
[----:B------:R-:W-:-:S04]  /*0300*/  SHF.R.U32.HI R23, RZ, 0xb, R23 ;  /* 0x0000000bff177819 */ /* 0x000fc80000011617 */
[----:B------:R-:W-:-:S05]  /*0310*/  PRMT R16, R23, 0x9910, RZ ;  /* 0x0000991017107816 */ /* 0x000fca00000000ff */
[----:B------:R-:W-:-:S05]  /*0320*/  IMAD R16, R16, 0xf, RZ ;  /* 0x0000000f10107824 */ /* 0x000fca00078e02ff */
[----:B------:R-:W-:Y:S01]  /*0330*/  IADD3 R16, PT, PT, RZ, -R16, RZ ;  /* 0x80000010ff107210 */ /* 0x000fe20007ffe0ff */
[----:B0-----:R-:W-:Y:S01]  /*0340*/  FADD R3, R5, 1 ;  /* 0x3f80000005037421 */ /* 0x001fe20000000000 */
[----:B------:R-:W-:Y:S01]  /*0350*/  FADD R2, R6, 1 ;  /* 0x3f80000006027421 */ /* 0x000fe20000000000 */
[----:B------:R-:W-:Y:S01]  /*0360*/  FADD R0, R7, 1 ;  /* 0x3f80000007007421 */ /* 0x000fe20000000000 */
[----:B------:R-:W-:Y:S01]  /*0370*/  PRMT R24, R16, 0x7710, RZ ;  /* 0x0000771010187816 */ /* 0x000fe200000000ff */
[----:B-1----:R-:W-:Y:S01]  /*0380*/  FADD R5, R8, 1 ;  /* 0x3f80000008057421 */ /* 0x002fe20000000000 */
[----:B------:R-:W-:Y:S01]  /*0390*/  FADD R6, R9, 1 ;  /* 0x3f80000009067421 */ /* 0x000fe20000000000 */
[----:B------:R-:W-:Y:S01]  /*03a0*/  FADD R4, R4, 1 ;  /* 0x3f80000004047421 */ /* 0x000fe20000000000 */
[----:B------:R-:W-:Y:S01]  /*03b0*/  FADD R7, R10, 1 ;  /* 0x3f8000000a077421 */ /* 0x000fe20000000000 */
[----:B------:R-:W-:Y:S01]  /*03c0*/  FADD R8, R11, 1 ;  /* 0x3f8000000b087421 */ /* 0x000fe20000000000 */
[----:B--2---:R-:W-:Y:S01]  /*03d0*/  FADD R9, R12, 1 ;  /* 0x3f8000000c097421 */ /* 0x004fe20000000000 */
[----:B------:R-:W-:Y:S01]  /*03e0*/  FADD R13, R13, 1 ;  /* 0x3f8000000d0d7421 */ /* 0x000fe20000000000 */
[----:B------:R-:W-:Y:S01]  /*03f0*/  FADD R14, R14, 1 ;  /* 0x3f8000000e0e7421 */ /* 0x000fe20000000000 */
[----:B------:R-:W-:Y:S01]  /*0400*/  IMAD.MOV.U32 R15, RZ, RZ, R22 ;  /* 0x000000ffff0f7224 */ /* 0x000fe200078e0016 */
[----:B------:R-:W-:-:S02]  /*0410*/  CS2R R16, SRZ ;  /* 0x0000000000107805 */ /* 0x000fc4000001ff00 */
[----:B------:R-:W-:-:S07]  /*0420*/  IADD3 R24, PT, PT, R24, UR9, RZ ;  /* 0x0000000918187c10 */ /* 0x000fce000fffe0ff */
.L_x_76:
[----:B------:R-:W-:Y:S01]  /*0430*/  IABS R21, UR4 ;  /* 0x0000000400157c13 */ /* 0x000fe20008000000 */
[----:B------:R-:W-:Y:S01]  /*0440*/  BSSY.RECONVERGENT B0, `(.L_x_2) ;  /* 0x0000285000007945 */ /* 0x000fe20003800200 */
[----:B------:R-:W-:Y:S02]  /*0450*/  IABS R26, R15 ;  /* 0x0000000f001a7213 */ /* 0x000fe40000000000 */
[----:B------:R-:W0:Y:S01]  /*0460*/  I2F.RP R12, R21 ;  /* 0x00000015000c7306 */ /* 0x000e220000209400 */
[----:B-----5:R-:W-:-:S07]  /*0470*/  IABS R27, UR4 ;  /* 0x00000004001b7c13 */ /* 0x020fce0008000000 */
[----:B0-----:R-:W0:Y:S02]  /*0480*/  MUFU.RCP R12, R12 ;  /* 0x0000000c000c7308 */ /* 0x001e240000001000 */
[----:B0-----:R-:W-:Y:S02]  /*0490*/  IADD3 R10, PT, PT, R12, 0xffffffe, RZ ;  /* 0x0ffffffe0c0a7810 */ /* 0x001fe40007ffe0ff */
[----:B------:R-:W-:-:S04]  /*04a0*/  IADD3 R12, PT, PT, RZ, -R27, RZ ;  /* 0x8000001bff0c7210 */ /* 0x000fc80007ffe0ff */
[----:B------:R0:W1:Y:S02]  /*04b0*/  F2I.FTZ.U32.TRUNC.NTZ R11, R10 ;  /* 0x0000000a000b7305 */ /* 0x000064000021f000 */
[----:B0-----:R-:W-:Y:S01]  /*04c0*/  HFMA2 R10, -RZ, RZ, 0, 0 ;  /* 0x00000000ff0a7431 */ /* 0x001fe200000001ff */
[----:B-1----:R-:W-:-:S05]  /*04d0*/  IADD3 R20, PT, PT, RZ, -R11, RZ ;  /* 0x8000000bff147210 */ /* 0x002fca0007ffe0ff */
[----:B------:R-:W-:Y:S02]  /*04e0*/  IMAD R25, R20, R21, RZ ;  /* 0x0000001514197224 */ /* 0x000fe400078e02ff */
[----:B------:R-:W-:Y:S02]  /*04f0*/  IMAD.MOV.U32 R20, RZ, RZ, R26 ;  /* 0x000000ffff147224 */ /* 0x000fe400078e001a */
[----:B------:R-:W-:-:S06]  /*0500*/  IMAD.HI.U32 R11, R11, R25, R10 ;  /* 0x000000190b0b7227 */ /* 0x000fcc00078e000a */
[----:B------:R-:W-:-:S04]  /*0510*/  IMAD.HI.U32 R11, R11, R20, RZ ;  /* 0x000000140b0b7227 */ /* 0x000fc800078e00ff */
[----:B------:R-:W-:-:S05]  /*0520*/  IMAD R10, R11, R12, R20 ;  /* 0x0000000c0b0a7224 */ /* 0x000fca00078e0214 */
[----:B------:R-:W-:-:S13]  /*0530*/  ISETP.GT.U32.AND P1, PT, R21, R10, PT ;  /* 0x0000000a1500720c */ /* 0x000fda0003f24070 */
[-C--:B------:R-:W-:Y:S01]  /*0540*/  @!P1 IADD3 R10, PT, PT, R10, -R21.reuse, RZ ;  /* 0x800000150a0a9210 */ /* 0x080fe20007ffe0ff */
[----:B------:R-:W-:Y:S01]  /*0550*/  @!P1 VIADD R11, R11, 0x1 ;  /* 0x000000010b0b9836 */ /* 0x000fe20000000000 */
[----:B------:R-:W-:Y:S02]  /*0560*/  ISETP.NE.AND P1, PT, RZ, UR4, PT ;  /* 0x00000004ff007c0c */ /* 0x000fe4000bf25270 */
[----:B------:R-:W-:Y:S02]  /*0570*/  ISETP.GE.U32.AND P0, PT, R10, R21, PT ;  /* 0x000000150a00720c */ /* 0x000fe40003f06070 */
[----:B------:R-:W-:Y:S01]  /*0580*/  LOP3.LUT R10, R15, UR4, RZ, 0x3c, !PT ;  /* 0x000000040f0a7c12 */ /* 0x000fe2000f8e3cff */
[----:B------:R-:W0:Y:S03]  /*0590*/  LDC R21, c[0x0][0x3a8] ;  /* 0x0000ea00ff157b82 */ /* 0x000e260000000800 */
[----:B------:R-:W-:-:S07]  /*05a0*/  ISETP.GE.AND P2, PT, R10, RZ, PT ;  /* 0x000000ff0a00720c */ /* 0x000fce0003f46270 */
[----:B------:R-:W-:-:S04]  /*05b0*/  @P0 IADD3 R11, PT, PT, R11, 0x1, RZ ;  /* 0x000000010b0b0810 */ /* 0x000fc80007ffe0ff */
[----:B------:R-:W-:-:S04]  /*05c0*/  MOV R27, R11 ;  /* 0x0000000b001b7202 */ /* 0x000fc80000000f00 */
[----:B------:R-:W-:Y:S02]  /*05d0*/  @!P2 IADD3 R27, PT, PT, -R27, RZ, RZ ;  /* 0x000000ff1b1ba210 */ /* 0x000fe40007ffe1ff */
[----:B------:R-:W-:-:S05]  /*05e0*/  @!P1 LOP3.LUT R27, RZ, UR4, RZ, 0x33, !PT ;  /* 0x00000004ff1b9c12 */ /* 0x000fca000f8e33ff */
[----:B------:R-:W-:-:S04]  /*05f0*/  IMAD.MOV R10, RZ, RZ, -R27 ;  /* 0x000000ffff0a7224 */ /* 0x000fc800078e0a1b */
[----:B------:R-:W-:-:S05]  /*0600*/  IMAD R12, R10, UR4, R15 ;  /* 0x000000040a0c7c24 */ /* 0x000fca000f8e020f */
[----:B0-----:R-:W-:-:S13]  /*0610*/  ISETP.GE.AND P0, PT, R12, R21, PT ;  /* 0x000000150c00720c */ /* 0x001fda0003f06270 */
[----:B------:R-:W-:Y:S05]  /*0620*/  @P0 BRA `(.L_x_3) ;  /* 0x0000002400980947 */ /* 0x000fea0003800000 */
[----:B------:R-:W-:-:S04]  /*0630*/  IADD3 R25, PT, PT, -R12, UR4, RZ ;  /* 0x000000040c197c10 */ /* 0x000fc8000fffe1ff */
[----:B------:R-:W-:-:S04]  /*0640*/  IADD3 R10, PT, PT, R25, -0x5dc, RZ ;  /* 0xfffffa24190a7810 */ /* 0x000fc80007ffe0ff */
[----:B------:R-:W-:-:S13]  /*0650*/  ISETP.GE.U32.AND P0, PT, R10, -0x5db, PT ;  /* 0xfffffa250a00780c */ /* 0x000fda0003f06070 */
[----:B------:R-:W-:Y:S05]  /*0660*/  @!P0 BRA `(.L_x_3) ;  /* 0x0000002400888947 */ /* 0x000fea0003800000 */
[----:B------:R-:W0:Y:S01]  /*0670*/  LDC.64 R10, c[0x0][0x388] ;  /* 0x0000e200ff0a7b82 */ /* 0x000e220000000a00 */
[----:B------:R-:W-:-:S04]  /*0680*/  IMAD R21, R27, R21, R12 ;  /* 0x000000151b157224 */ /* 0x000fc800078e020c */
[----:B0-----:R-:W-:-:S05]  /*0690*/  IMAD.WIDE R10, R21, 0x4, R10 ;  /* 0x00000004150a7825 */ /* 0x001fca00078e020a */
[----:B------:R-:W2:Y:S02]  /*06a0*/  LDG.E.CONSTANT R26, desc[UR16][R10.64] ;  /* 0x000000100a1a7981 */ /* 0x000ea4000c1e9900 */
[----:B--2---:R-:W-:-:S13]  /*06b0*/  FSETP.GEU.AND P0, PT, R26, 0.0010000000474974513054, PT ;  /* 0x3a83126f1a00780b */ /* 0x004fda0003f0e000 */
[----:B------:R-:W-:Y:S05]  /*06c0*/  @!P0 BRA `(.L_x_3) ;  /* 0x0000002400708947 */ /* 0x000fea0003800000 */
[----:B------:R-:W0:Y:S02]  /*06d0*/  LDC.64 R20, c[0x0][0x390] ;  /* 0x0000e400ff147b82 */ /* 0x000e240000000a00 */
[----:B0-----:R-:W-:-:S06]  /*06e0*/  IMAD.WIDE.U32 R20, R12, 0x8, R20 ;  /* 0x000000080c147825 */ /* 0x001fcc00078e0014 */
[----:B------:R-:W2:Y:S02]  /*06f0*/  LDG.E.64.CONSTANT R20, desc[UR16][R20.64] ;  /* 0x0000001014147981 */ /* 0x000ea4000c1e9b00 */
[----:B--2---:R-:W-:-:S14]  /*0700*/  DSETP.GEU.AND P0, PT, R20, 1, PT ;  /* 0x3ff000001400742a */ /* 0x004fdc0003f0e000 */
[----:B------:R-:W-:Y:S05]  /*0710*/  @!P0 BRA `(.L_x_3) ;  /* 0x00000024005c8947 */ /* 0x000fea0003800000 */
[----:B------:R-:W-:Y:S01]  /*0720*/  LOP3.LUT R12, R24, 0xff, RZ, 0xc0, !PT ;  /* 0x000000ff180c7812 */ /* 0x000fe200078ec0ff */
[----:B------:R-:W0:Y:S01]  /*0730*/  LDC.64 R10, c[0x0][0x380] ;  /* 0x0000e000ff0a7b82 */ /* 0x000e220000000a00 */
[----:B------:R-:W-:Y:S01]  /*0740*/  MOV R39, 0x14 ;  /* 0x0000001400277802 */ /* 0x000fe20000000f00 */
[----:B------:R-:W-:-:S03]  /*0750*/  IMAD R27, R27, 0xb, RZ ;  /* 0x0000000b1b1b7824 */ /* 0x000fc600078e02ff */
[----:B------:R-:W-:-:S06]  /*0760*/  LEA R12, R12, R39, 0x2 ;  /* 0x000000270c0c7211 */ /* 0x000fcc00078e10ff */
[----:B------:R-:W1:Y:S01]  /*0770*/  LDC R12, c[0x3][R12] ;  /* 0x00c000000c0c7b82 */ /* 0x000e620000000800 */
[----:B------:R-:W-:Y:S01]  /*0780*/  SHF.L.U32 R38, R23, 0x2, RZ ;  /* 0x0000000217267819 */ /* 0x000fe200000006ff */
[----:B------:R-:W-:-:S03]  /*0790*/  UMOV UR6, 0x3f317218 ;  /* 0x3f31721800067882 */ /* 0x000fc60000000000 */
[----:B------:R-:W-:Y:S01]  /*07a0*/  LOP3.LUT R38, R38, 0x3fffc, RZ, 0xe2, !PT ;  /* 0x0003fffc26267812 */ /* 0x000fe200078ee2ff */
[----:B------:R-:W-:-:S05]  /*07b0*/  IMAD.U32 R41, RZ, RZ, UR6 ;  /* 0x00000006ff297e24 */ /* 0x000fca000f8e00ff */
[----:B------:R-:W2:Y:S01]  /*07c0*/  LDC R38, c[0x3][R38] ;  /* 0x00c0000026267b82 */ /* 0x000ea20000000800 */
[----:B0-----:R-:W-:-:S05]  /*07d0*/  IMAD.WIDE R10, R27, 0x4, R10 ;  /* 0x000000041b0a7825 */ /* 0x001fca00078e020a */
[----:B------:R-:W5:Y:S04]  /*07e0*/  LDG.E.CONSTANT R27, desc[UR16][R10.64] ;  /* 0x000000100a1b7981 */ /* 0x000f68000c1e9900 */
[----:B------:R-:W5:Y:S01]  /*07f0*/  LDG.E.CONSTANT R28, desc[UR16][R10.64+0x4] ;  /* 0x000004100a1c7981 */ /* 0x000f62000c1e9900 */
[----:B-1----:R-:W0:Y:S03]  /*0800*/  MUFU.RCP R39, R12 ;  /* 0x0000000c00277308 */ /* 0x002e260000001000 */
[----:B------:R-:W5:Y:S04]  /*0810*/  LDG.E.CONSTANT R29, desc[UR16][R10.64+0x8] ;  /* 0x000008100a1d7981 */ /* 0x000f68000c1e9900 */
[----:B------:R-:W5:Y:S01]  /*0820*/  LDG.E.CONSTANT R30, desc[UR16][R10.64+0xc] ;  /* 0x00000c100a1e7981 */ /* 0x000f62000c1e9900 */
[----:B------:R-:W1:Y:S03]  /*0830*/  FCHK P0, R41, R12 ;  /* 0x0000000c29007302 */ /* 0x000e660000000000 */
[----:B------:R-:W5:Y:S04]  /*0840*/  LDG.E.CONSTANT R31, desc[UR16][R10.64+0x10] ;  /* 0x000010100a1f7981 */ /* 0x000f68000c1e9900 */
[----:B------:R-:W5:Y:S01]  /*0850*/  LDG.E.CONSTANT R32, desc[UR16][R10.64+0x14] ;  /* 0x000014100a207981 */ /* 0x000f62000c1e9900 */
[----:B0-----:R-:W-:-:S03]  /*0860*/  FFMA R40, -R12, R39, 1 ;  /* 0x3f8000000c287423 */ /* 0x001fc60000000127 */
[----:B------:R-:W5:Y:S01]  /*0870*/  LDG.E.CONSTANT R33, desc[UR16][R10.64+0x18] ;  /* 0x000018100a217981 */ /* 0x000f62000c1e9900 */
[----:B------:R-:W-:-:S03]  /*0880*/  FFMA R39, R39, R40, R39 ;  /* 0x0000002827277223 */ /* 0x000fc60000000027 */
[----:B------:R-:W5:Y:S04]  /*0890*/  LDG.E.CONSTANT R34, desc[UR16][R10.64+0x1c] ;  /* 0x00001c100a227981 */ /* 0x000f68000c1e9900 */
[----:B------:R-:W5:Y:S04]  /*08a0*/  LDG.E.CONSTANT R35, desc[UR16][R10.64+0x20] ;  /* 0x000020100a237981 */ /* 0x000f68000c1e9900 */
[----:B------:R-:W5:Y:S04]  /*08b0*/  LDG.E.CONSTANT R36, desc[UR16][R10.64+0x24] ;  /* 0x000024100a247981 */ /* 0x000f68000c1e9900 */
[----:B------:R0:W5:Y:S02]  /*08c0*/  LDG.E.CONSTANT R37, desc[UR16][R10.64+0x28] ;  /* 0x000028100a257981 */ /* 0x000164000c1e9900 */
[----:B0-----:R-:W-:-:S04]  /*08d0*/  FFMA R10, R39, 0.69314718246459960938, RZ ;  /* 0x3f317218270a7823 */ /* 0x001fc800000000ff */
[----:B------:R-:W-:-:S04]  /*08e0*/  FFMA R11, -R12, R10, 0.69314718246459960938 ;  /* 0x3f3172180c0b7423 */ /* 0x000fc8000000010a */
[----:B------:R-:W-:Y:S01]  /*08f0*/  FFMA R39, R39, R11, R10 ;  /* 0x0000000b27277223 */ /* 0x000fe2000000000a */
[----:B-12---:R-:W-:Y:S06]  /*0900*/  @!P0 BRA `(.L_x_4) ;  /* 0x0000000000148947 */ /* 0x006fec0003800000 */
[----:B------:R-:W-:Y:S01]  /*0910*/  HFMA2 R10, -RZ, RZ, 1.7978515625, 12480 ;  /* 0x3f317218ff0a7431 */ /* 0x000fe200000001ff */
[----:B------:R-:W-:Y:S02]  /*0920*/  MOV R11, R12 ;  /* 0x0000000c000b7202 */ /* 0x000fe40000000f00 */
[----:B------:R-:W-:-:S07]  /*0930*/  MOV R12, 0x950 ;  /* 0x00000950000c7802 */ /* 0x000fce0000000f00 */
[----:B-----5:R-:W-:Y:S05]  /*0940*/  CALL.REL.NOINC `($__internal_0_$__cuda_sm3x_div_rn_noftz_f32_slowpath) ;  /* 0x0000003000047944 */ /* 0x020fea0003c00000 */
[----:B------:R-:W-:-:S07]  /*0950*/  MOV R39, R10 ;  /* 0x0000000a00277202 */ /* 0x000fce0000000f00 */
.L_x_4:
[----:B------:R-:W-:Y:S01]  /*0960*/  FMUL R10, R38, R39 ;  /* 0x00000027260a7220 */ /* 0x000fe20000400000 */
[----:B------:R-:W-:Y:S04]  /*0970*/  BSSY.RECONVERGENT B4, `(.L_x_5) ;  /* 0x000002f000047945 */ /* 0x000fe80003800200 */
[----:B------:R-:W-:-:S13]  /*0980*/  FSETP.GT.AND P0, PT, R10, 0.70314717292785644531, PT ;  /* 0x3f3401740a00780b */ /* 0x000fda0003f04000 */
[----:B------:R-:W-:Y:S05]  /*0990*/  @!P0 BRA `(.L_x_6) ;  /* 0x0000000000ac8947 */ /* 0x000fea0003800000 */
[----:B------:R-:W-:Y:S01]  /*09a0*/  FADD R41, R10, -0.69314718246459960938 ;  /* 0xbf3172180a297421 */ /* 0x000fe20000000000 */
[----:B------:R-:W-:Y:S03]  /*09b0*/  BSSY.RECONVERGENT B5, `(.L_x_7) ;  /* 0x000000d000057945 */ /* 0x000fe60003800200 */
[----:B------:R-:W0:Y:S08]  /*09c0*/  MUFU.RCP R11, R41 ;  /* 0x00000029000b7308 */ /* 0x000e300000001000 */
[----:B------:R-:W1:Y:S01]  /*09d0*/  FCHK P0, R10, R41 ;  /* 0x000000290a007302 */ /* 0x000e620000000000 */
[----:B0-----:R-:W-:-:S04]  /*09e0*/  FFMA R12, -R41, R11, 1 ;  /* 0x3f800000290c7423 */ /* 0x001fc8000000010b */
[----:B------:R-:W-:-:S04]  /*09f0*/  FFMA R11, R11, R12, R11 ;  /* 0x0000000c0b0b7223 */ /* 0x000fc8000000000b */
[----:B------:R-:W-:-:S04]  /*0a00*/  FFMA R12, R10, R11, RZ ;  /* 0x0000000b0a0c7223 */ /* 0x000fc800000000ff */
[----:B------:R-:W-:-:S04]  /*0a10*/  FFMA R40, -R41, R12, R10 ;  /* 0x0000000c29287223 */ /* 0x000fc8000000010a */
[----:B------:R-:W-:Y:S01]  /*0a20*/  FFMA R11, R11, R40, R12 ;  /* 0x000000280b0b7223 */ /* 0x000fe2000000000c */
[----:B-1----:R-:W-:Y:S06]  /*0a30*/  @!P0 BRA `(.L_x_8) ;  /* 0x0000000000108947 */ /* 0x002fec0003800000 */
[----:B------:R-:W-:Y:S02]  /*0a40*/  MOV R11, R41 ;  /* 0x00000029000b7202 */ /* 0x000fe40000000f00 */
[----:B------:R-:W-:-:S07]  /*0a50*/  MOV R12, 0xa70 ;  /* 0x00000a70000c7802 */ /* 0x000fce0000000f00 */
[----:B-----5:R-:W-:Y:S05]  /*0a60*/  CALL.REL.NOINC `($__internal_0_$__cuda_sm3x_div_rn_noftz_f32_slowpath) ;  /* 0x0000002c00bc7944 */ /* 0x020fea0003c00000 */
[----:B------:R-:W-:-:S07]  /*0a70*/  IMAD.MOV.U32 R11, RZ, RZ, R10 ;  /* 0x000000ffff0b7224 */ /* 0x000fce00078e000a */
.L_x_8:
[----:B------:R-:W-:Y:S05]  /*0a80*/  BSYNC.RECONVERGENT B5 ;  /* 0x0000000000057941 */ /* 0x000fea0003800200 */
.L_x_7:
[----:B------:R-:W-:Y:S01]  /*0a90*/  MOV R10, R11 ;  /* 0x0000000b000a7202 */ /* 0x000fe20000000f00 */
[----:B------:R-:W-:-:S03]  /*0aa0*/  HFMA2 R41, -RZ, RZ, 1.5048828125, 33.21875 ;  /* 0x3e055027ff297431 */ /* 0x000fc600000001ff */
[----:B------:R-:W-:-:S13]  /*0ab0*/  FSETP.GEU.AND P0, PT, R10, 1.175494350822287508e-38, PT ;  /* 0x008000000a00780b */ /* 0x000fda0003f0e000 */
[----:B------:R-:W-:-:S05]  /*0ac0*/  @!P0 FMUL R10, R10, 8388608 ;  /* 0x4b0000000a0a8820 */ /* 0x000fca0000400000 */
[C---:B------:R-:W-:Y:S02]  /*0ad0*/  IADD3 R11, PT, PT, R10.reuse, -0x3f2aaaab, RZ ;  /* 0xc0d555550a0b7810 */ /* 0x040fe40007ffe0ff */
[----:B------:R-:W-:Y:S02]  /*0ae0*/  FSETP.NEU.AND P1, PT, R10, RZ, PT ;  /* 0x000000ff0a00720b */ /* 0x000fe40003f2d000 */
[----:B------:R-:W-:-:S04]  /*0af0*/  LOP3.LUT R11, R11, 0xff800000, RZ, 0xc0, !PT ;  /* 0xff8000000b0b7812 */ /* 0x000fc800078ec0ff */
[----:B------:R-:W-:-:S05]  /*0b00*/  IADD3 R12, PT, PT, R10, -R11, RZ ;  /* 0x8000000b0a0c7210 */ /* 0x000fca0007ffe0ff */
[----:B------:R-:W-:-:S04]  /*0b10*/  FADD R12, R12, -1 ;  /* 0xbf8000000c0c7421 */ /* 0x000fc80000000000 */
[----:B------:R-:W-:-:S04]  /*0b20*/  FFMA R41, R12, -R41, 0.14084610342979431152 ;  /* 0x3e1039f60c297423 */ /* 0x000fc80000000829 */
[----:B------:R-:W-:-:S04]  /*0b30*/  FFMA R41, R12, R41, -0.12148627638816833496 ;  /* 0xbdf8cdcc0c297423 */ /* 0x000fc80000000029 */
[----:B------:R-:W-:-:S04]  /*0b40*/  FFMA R41, R12, R41, 0.13980610668659210205 ;  /* 0x3e0f29550c297423 */ /* 0x000fc80000000029 */
[----:B------:R-:W-:-:S04]  /*0b50*/  FFMA R41, R12, R41, -0.16684235632419586182 ;  /* 0xbe2ad8b90c297423 */ /* 0x000fc80000000029 */
[----:B------:R-:W-:-:S04]  /*0b60*/  FFMA R41, R12, R41, 0.20012299716472625732 ;  /* 0x3e4ced0b0c297423 */ /* 0x000fc80000000029 */
[----:B------:R-:W-:-:S04]  /*0b70*/  FFMA R41, R12, R41, -0.24999669194221496582 ;  /* 0xbe7fff220c297423 */ /* 0x000fc80000000029 */
[----:B------:R-:W-:-:S04]  /*0b80*/  FFMA R41, R12, R41, 0.33333182334899902344 ;  /* 0x3eaaaa780c297423 */ /* 0x000fc80000000029 */
[----:B------:R-:W-:-:S04]  /*0b90*/  FFMA R41, R12, R41, -0.5 ;  /* 0xbf0000000c297423 */ /* 0x000fc80000000029 */
[----:B------:R-:W-:-:S04]  /*0ba0*/  FMUL R41, R12, R41 ;  /* 0x000000290c297220 */ /* 0x000fc80000400000 */
[----:B------:R-:W-:Y:S01]  /*0bb0*/  FFMA R40, R12, R41, R12 ;  /* 0x000000290c287223 */ /* 0x000fe2000000000c */
[----:B------:R-:W-:Y:S01]  /*0bc0*/  I2FP.F32.S32 R12, R11 ;  /* 0x0000000b000c7245 */ /* 0x000fe20000201400 */
[----:B------:R-:W-:Y:S01]  /*0bd0*/  IMAD.MOV.U32 R41, RZ, RZ, 0x7f800000 ;  /* 0x7f800000ff297424 */ /* 0x000fe200078e00ff */
[----:B------:R-:W-:Y:S02]  /*0be0*/  FSEL R11, RZ, -23, P0 ;  /* 0xc1b80000ff0b7808 */ /* 0x000fe40000000000 */
[----:B------:R-:W-:-:S03]  /*0bf0*/  ISETP.GT.U32.AND P0, PT, R10, 0x7f7fffff, PT ;  /* 0x7f7fffff0a00780c */ /* 0x000fc60003f04070 */
[----:B------:R-:W-:-:S04]  /*0c00*/  FFMA R11, R12, 1.1920928955078125e-07, R11 ;  /* 0x340000000c0b7823 */ /* 0x000fc8000000000b */
[----:B------:R-:W-:-:S06]  /*0c10*/  FFMA R11, R11, 0.69314718246459960938, R40 ;  /* 0x3f3172180b0b7823 */ /* 0x000fcc0000000028 */
[----:B------:R-:W-:-:S05]  /*0c20*/  @P0 FFMA R11, R10, R41, +INF ;  /* 0x7f8000000a0b0423 */ /* 0x000fca0000000029 */
[----:B------:R-:W-:Y:S01]  /*0c30*/  FSEL R41, R11, -INF , P1 ;  /* 0xff8000000b297808 */ /* 0x000fe20000800000 */
[----:B------:R-:W-:Y:S06]  /*0c40*/  BRA `(.L_x_9) ;  /* 0x0000000000047947 */ /* 0x000fec0003800000 */
.L_x_6:
[----:B------:R-:W-:-:S07]  /*0c50*/  FADD R41, R39, R39 ;  /* 0x0000002727297221 */ /* 0x000fce0000000000 */
.L_x_9:
[----:B------:R-:W-:Y:S05]  /*0c60*/  BSYNC.RECONVERGENT B4 ;  /* 0x0000000000047941 */ /* 0x000fea0003800200 */
.L_x_5:
[----:B------:R-:W-:Y:S01]  /*0c70*/  HFMA2 R10, -RZ, RZ, 3.7421875, 0 ;  /* 0x437c0000ff0a7431 */ /* 0x000fe200000001ff */
[----:B------:R-:W-:Y:S01]  /*0c80*/  MOV R11, 0x3bbb989d ;  /* 0x3bbb989d000b7802 */ /* 0x000fe20000000f00 */
[C---:B------:R-:W-:Y:S01]  /*0c90*/  FMUL R40, R38.reuse, -R41 ;  /* 0x8000002926287220 */ /* 0x040fe20000400000 */
[----:B------:R-:W-:-:S03]  /*0ca0*/  FMUL R38, R38, -R39 ;  /* 0x8000002726267220 */ /* 0x000fc60000400000 */
[----:B------:R-:W-:-:S04]  /*0cb0*/  FFMA.SAT R43, R40, R11, 0.5 ;  /* 0x3f000000282b7423 */ /* 0x000fc8000000200b */
[----:B------:R-:W-:-:S04]  /*0cc0*/  FFMA.RM R12, R43, R10, 12582913 ;  /* 0x4b4000012b0c7423 */ /* 0x000fc8000000400a */
[C---:B------:R-:W-:Y:S01]  /*0cd0*/  FADD R43, R12.reuse, -12583039 ;  /* 0xcb40007f0c2b7421 */ /* 0x040fe20000000000 */
[----:B------:R-:W-:-:S03]  /*0ce0*/  SHF.L.U32 R12, R12, 0x17, RZ ;  /* 0x000000170c0c7819 */ /* 0x000fc600000006ff */
[----:B------:R-:W-:-:S04]  /*0cf0*/  FFMA R43, R40, 1.4426950216293334961, -R43 ;  /* 0x3fb8aa3b282b7823 */ /* 0x000fc8000000082b */
[----:B------:R-:W-:Y:S01]  /*0d00*/  FFMA R42, R40, 1.925963033500011079e-08, R43 ;  /* 0x32a57060282a7823 */ /* 0x000fe2000000002b */
[----:B------:R-:W-:-:S03]  /*0d10*/  FFMA.SAT R43, R38, R11, 0.5 ;  /* 0x3f000000262b7423 */ /* 0x000fc6000000200b */
[----:B------:R-:W0:Y:S01]  /*0d20*/  MUFU.EX2 R45, R42 ;  /* 0x0000002a002d7308 */ /* 0x000e220000000800 */
[----:B------:R-:W-:-:S04]  /*0d30*/  FFMA.RM R40, R43, R10, 12582913 ;  /* 0x4b4000012b287423 */ /* 0x000fc8000000400a */
[----:B------:R-:W-:-:S04]  /*0d40*/  FADD R43, R40, -12583039 ;  /* 0xcb40007f282b7421 */ /* 0x000fc80000000000 */
[----:B------:R-:W-:-:S04]  /*0d50*/  FFMA R43, R38, 1.4426950216293334961, -R43 ;  /* 0x3fb8aa3b262b7823 */ /* 0x000fc8000000082b */
[----:B------:R-:W-:Y:S01]  /*0d60*/  FFMA R38, R38, 1.925963033500011079e-08, R43 ;  /* 0x32a5706026267823 */ /* 0x000fe2000000002b */
[----:B------:R-:W-:Y:S01]  /*0d70*/  SHF.L.U32 R43, R40, 0x17, RZ ;  /* 0x00000017282b7819 */ /* 0x000fe200000006ff */
[----:B0-----:R-:W-:-:S04]  /*0d80*/  FMUL R12, R12, R45 ;  /* 0x0000002d0c0c7220 */ /* 0x001fc80000400000 */
[----:B------:R-:W0:Y:S02]  /*0d90*/  MUFU.EX2 R38, R38 ;  /* 0x0000002600267308 */ /* 0x000e240000000800 */
[----:B0-----:R-:W-:-:S05]  /*0da0*/  FFMA R43, R43, R38, -R12 ;  /* 0x000000262b2b7223 */ /* 0x001fca000000080c */
[----:B------:R-:W-:-:S13]  /*0db0*/  FSETP.GEU.AND P0, PT, |R43|, 1.00000001335143196e-10, PT ;  /* 0x2edbe6ff2b00780b */ /* 0x000fda0003f0e200 */
[----:B------:R-:W-:Y:S05]  /*0dc0*/  @!P0 BRA `(.L_x_3) ;  /* 0x0000001c00b08947 */ /* 0x000fea0003800000 */
[----:B------:R-:W-:Y:S01]  /*0dd0*/  I2FP.F32.U32 R38, R25 ;  /* 0x0000001900267245 */ /* 0x000fe20000201000 */
[----:B------:R-:W-:Y:S04]  /*0de0*/  BSSY.RECONVERGENT B4, `(.L_x_10) ;  /* 0x000001f000047945 */ /* 0x000fe80003800200 */
[C---:B------:R-:W-:Y:S01]  /*0df0*/  FMUL R40, R38.reuse, -R41 ;  /* 0x8000002926287220 */ /* 0x040fe20000400000 */
[----:B------:R-:W-:-:S03]  /*0e00*/  FMUL R38, R38, -R39 ;  /* 0x8000002726267220 */ /* 0x000fc60000400000 */
[-C--:B------:R-:W-:Y:S01]  /*0e10*/  FFMA.SAT R25, R40, R11.reuse, 0.5 ;  /* 0x3f00000028197423 */ /* 0x080fe2000000200b */
[----:B------:R-:W-:-:S03]  /*0e20*/  FFMA.SAT R11, R38, R11, 0.5 ;  /* 0x3f000000260b7423 */ /* 0x000fc6000000200b */
[-C--:B------:R-:W-:Y:S01]  /*0e30*/  FFMA.RM R12, R25, R10.reuse, 12582913 ;  /* 0x4b400001190c7423 */ /* 0x080fe2000000400a */
[----:B------:R-:W-:-:S03]  /*0e40*/  FFMA.RM R11, R11, R10, 12582913 ;  /* 0x4b4000010b0b7423 */ /* 0x000fc6000000400a */
[C---:B------:R-:W-:Y:S01]  /*0e50*/  FADD R25, R12.reuse, -12583039 ;  /* 0xcb40007f0c197421 */ /* 0x040fe20000000000 */
[----:B------:R-:W-:Y:S01]  /*0e60*/  IMAD.SHL.U32 R12, R12, 0x800000, RZ ;  /* 0x008000000c0c7824 */ /* 0x000fe200078e00ff */
[----:B------:R-:W-:Y:S02]  /*0e70*/  SHF.L.U32 R10, R11, 0x17, RZ ;  /* 0x000000170b0a7819 */ /* 0x000fe400000006ff */
[----:B------:R-:W-:-:S04]  /*0e80*/  FFMA R25, R40, 1.4426950216293334961, -R25 ;  /* 0x3fb8aa3b28197823 */ /* 0x000fc80000000819 */
[----:B------:R-:W-:Y:S01]  /*0e90*/  FFMA R39, R40, 1.925963033500011079e-08, R25 ;  /* 0x32a5706028277823 */ /* 0x000fe20000000019 */
[----:B------:R-:W-:Y:S01]  /*0ea0*/  FADD R25, R11, -12583039 ;  /* 0xcb40007f0b197421 */ /* 0x000fe20000000000 */
[----:B------:R-:W0:Y:S03]  /*0eb0*/  MUFU.RCP R40, R43 ;  /* 0x0000002b00287308 */ /* 0x000e260000001000 */
[----:B------:R-:W-:-:S04]  /*0ec0*/  FFMA R25, R38, 1.4426950216293334961, -R25 ;  /* 0x3fb8aa3b26197823 */ /* 0x000fc80000000819 */
[----:B------:R-:W-:Y:S01]  /*0ed0*/  FFMA R25, R38, 1.925963033500011079e-08, R25 ;  /* 0x32a5706026197823 */ /* 0x000fe20000000019 */
[----:B------:R-:W1:Y:S08]  /*0ee0*/  MUFU.EX2 R39, R39 ;  /* 0x0000002700277308 */ /* 0x000e700000000800 */
[----:B------:R-:W2:Y:S01]  /*0ef0*/  MUFU.EX2 R25, R25 ;  /* 0x0000001900197308 */ /* 0x000ea20000000800 */
[----:B0-----:R-:W-:-:S04]  /*0f00*/  FFMA R41, -R43, R40, 1 ;  /* 0x3f8000002b297423 */ /* 0x001fc80000000128 */
[----:B------:R-:W-:Y:S01]  /*0f10*/  FFMA R41, R40, R41, R40 ;  /* 0x0000002928297223 */ /* 0x000fe20000000028 */
[----:B-1----:R-:W-:-:S04]  /*0f20*/  FMUL R11, R12, R39 ;  /* 0x000000270c0b7220 */ /* 0x002fc80000400000 */
[----:B--2---:R-:W-:-:S04]  /*0f30*/  FFMA R10, R10, R25, -R11 ;  /* 0x000000190a0a7223 */ /* 0x004fc8000000080b */
[----:B------:R-:W0:Y:S01]  /*0f40*/  FCHK P0, R10, R43 ;  /* 0x0000002b0a007302 */ /* 0x000e220000000000 */
[----:B------:R-:W-:-:S04]  /*0f50*/  FFMA R12, R10, R41, RZ ;  /* 0x000000290a0c7223 */ /* 0x000fc800000000ff */
[----:B------:R-:W-:-:S04]  /*0f60*/  FFMA R11, -R43, R12, R10 ;  /* 0x0000000c2b0b7223 */ /* 0x000fc8000000010a */
[----:B------:R-:W-:Y:S01]  /*0f70*/  FFMA R11, R41, R11, R12 ;  /* 0x0000000b290b7223 */ /* 0x000fe2000000000c */
[----:B0-----:R-:W-:Y:S06]  /*0f80*/  @!P0 BRA `(.L_x_11) ;  /* 0x0000000000108947 */ /* 0x001fec0003800000 */
[----:B------:R-:W-:Y:S02]  /*0f90*/  MOV R11, R43 ;  /* 0x0000002b000b7202 */ /* 0x000fe40000000f00 */
[----:B------:R-:W-:-:S07]  /*0fa0*/  MOV R12, 0xfc0 ;  /* 0x00000fc0000c7802 */ /* 0x000fce0000000f00 */
[----:B-----5:R-:W-:Y:S05]  /*0fb0*/  CALL.REL.NOINC `($__internal_0_$__cuda_sm3x_div_rn_noftz_f32_slowpath) ;  /* 0x0000002800687944 */ /* 0x020fea0003c00000 */
[----:B------:R-:W-:-:S07]  /*0fc0*/  MOV R11, R10 ;  /* 0x0000000a000b7202 */ /* 0x000fce0000000f00 */
.L_x_11:
[----:B------:R-:W-:Y:S05]  /*0fd0*/  BSYNC.RECONVERGENT B4 ;  /* 0x0000000000047941 */ /* 0x000fea0003800200 */
.L_x_10:
[----:B------:R-:W-:-:S04]  /*0fe0*/  FMNMX R25, RZ, R11, !PT ;  /* 0x0000000bff197209 */ /* 0x000fc80007800000 */
[----:B------:R-:W-:-:S13]  /*0ff0*/  FSETP.GEU.AND P0, PT, R25, 9.9999999392252902908e-09, PT ;  /* 0x322bcc771900780b */ /* 0x000fda0003f0e000 */
[----:B------:R-:W-:Y:S05]  /*1000*/  @!P0 BRA `(.L_x_3) ;  /* 0x0000001c00208947 */ /* 0x000fea0003800000 */
[----:B-----5:R-:W-:Y:S01]  /*1010*/  FSETP.GT.AND P0, PT, R27, 0.0099999997764825820923, PT ;  /* 0x3c23d70a1b00780b */ /* 0x020fe20003f04000 */
[----:B------:R-:W-:Y:S01]  /*1020*/  BSSY.RECONVERGENT B4, `(.L_x_12) ;  /* 0x0000012000047945 */ /* 0x000fe20003800200 */
[----:B------:R-:W-:-:S11]  /*1030*/  MOV R10, R4 ;  /* 0x00000004000a7202 */ /* 0x000fd60000000f00 */
[----:B------:R-:W-:Y:S05]  /*1040*/  @!P0 BRA `(.L_x_13) ;  /* 0x00000000003c8947 */ /* 0x000fea0003800000 */
[----:B------:R-:W-:Y:S01]  /*1050*/  FADD R27, R27, 1 ;  /* 0x3f8000001b1b7421 */ /* 0x000fe20000000000 */
        /* <DEDUP_REMOVED lines=9> */
[----:B------:R-:W-:Y:S01]  /*10f0*/  IMAD.MOV.U32 R11, RZ, RZ, R27 ;  /* 0x000000ffff0b7224 */ /* 0x000fe200078e001b */
[----:B------:R-:W-:Y:S02]  /*1100*/  MOV R10, R4 ;  /* 0x00000004000a7202 */ /* 0x000fe40000000f00 */
[----:B------:R-:W-:-:S07]  /*1110*/  MOV R12, 0x1130 ;  /* 0x00001130000c7802 */ /* 0x000fce0000000f00 */
[----:B------:R-:W-:Y:S05]  /*1120*/  CALL.REL.NOINC `($__internal_0_$__cuda_sm3x_div_rn_noftz_f32_slowpath) ;  /* 0x00000028000c7944 */ /* 0x000fea0003c00000 */
.L_x_14:
[----:B------:R-:W-:Y:S05]  /*1130*/  BSYNC.RECONVERGENT B5 ;  /* 0x0000000000057941 */ /* 0x000fea0003800200 */
.L_x_13:
[----:B------:R-:W-:Y:S05]  /*1140*/  BSYNC.RECONVERGENT B4 ;  /* 0x0000000000047941 */ /* 0x000fea0003800200 */
.L_x_12:
[----:B------:R-:W-:Y:S01]  /*1150*/  FMNMX R10, R10, 100, PT ;  /* 0x42c800000a0a7809 */ /* 0x000fe20003800000 */
[----:B------:R-:W-:Y:S03]  /*1160*/  BSSY.RECONVERGENT B4, `(.L_x_15) ;  /* 0x0000010000047945 */ /* 0x000fe60003800200 */
[----:B------:R-:W-:-:S05]  /*1170*/  FMNMX R10, R10, 0.10000000149011611938, !PT ;  /* 0x3dcccccd0a0a7809 */ /* 0x000fca0007800000 */
[----:B------:R-:W-:-:S04]  /*1180*/  FADD R12, R25, R10 ;  /* 0x0000000a190c7221 */ /* 0x000fc80000000000 */
        /* <DEDUP_REMOVED lines=9> */
[----:B------:R-:W-:Y:S02]  /*1220*/  MOV R10, R25 ;  /* 0x00000019000a7202 */ /* 0x000fe40000000f00 */
[----:B------:R-:W-:-:S07]  /*1230*/  MOV R12, 0x1250 ;  /* 0x00001250000c7802 */ /* 0x000fce0000000f00 */
[----:B------:R-:W-:Y:S05]  /*1240*/  CALL.REL.NOINC `($__internal_0_$__cuda_sm3x_div_rn_noftz_f32_slowpath) ;  /* 0x0000002400c47944 */ /* 0x000fea0003c00000 */
[----:B------:R-:W-:-:S07]  /*1250*/  MOV R27, R10 ;  /* 0x0000000a001b7202 */ /* 0x000fce0000000f00 */
.L_x_16:
[----:B------:R-:W-:Y:S05]  /*1260*/  BSYNC.RECONVERGENT B4 ;  /* 0x0000000000047941 */ /* 0x000fea0003800200 */
.L_x_15:
[----:B------:R-:W-:Y:S01]  /*1270*/  FSETP.GT.AND P0, PT, R28, 0.0099999997764825820923, PT ;  /* 0x3c23d70a1c00780b */ /* 0x000fe20003f04000 */
[----:B------:R-:W-:Y:S01]  /*1280*/  BSSY.RECONVERGENT B4, `(.L_x_17) ;  /* 0x0000012000047945 */ /* 0x000fe20003800200 */
[----:B------:R-:W-:-:S11]  /*1290*/  IMAD.MOV.U32 R10, RZ, RZ, R3 ;  /* 0x000000ffff0a7224 */ /* 0x000fd600078e0003 */
        /* <DEDUP_REMOVED lines=15> */
.L_x_19:
[----:B------:R-:W-:Y:S05]  /*1390*/  BSYNC.RECONVERGENT B5 ;  /* 0x0000000000057941 */ /* 0x000fea0003800200 */
.L_x_18:
[----:B------:R-:W-:Y:S05]  /*13a0*/  BSYNC.RECONVERGENT B4 ;  /* 0x0000000000047941 */ /* 0x000fea0003800200 */
.L_x_17:
        /* <DEDUP_REMOVED lines=16> */
.L_x_21:
[----:B------:R-:W-:Y:S05]  /*14b0*/  BSYNC.RECONVERGENT B4 ;  /* 0x0000000000047941 */ /* 0x000fea0003800200 */
.L_x_20:
[----:B------:R-:W-:Y:S01]  /*14c0*/  FSETP.GT.AND P0, PT, R29, 0.0099999997764825820923, PT ;  /* 0x3c23d70a1d00780b */ /* 0x000fe20003f04000 */
[----:B------:R-:W-:Y:S01]  /*14d0*/  FADD R10, -R10, 1 ;  /* 0x3f8000000a0a7421 */ /* 0x000fe20000000100 */
[----:B------:R-:W-:Y:S01]  /*14e0*/  FADD R27, -R27, 1 ;  /* 0x3f8000001b1b7421 */ /* 0x000fe20000000100 */
[----:B------:R-:W-:Y:S01]  /*14f0*/  BSSY.RECONVERGENT B4, `(.L_x_22) ;  /* 0x0000014000047945 */ /* 0x000fe20003800200 */
[----:B------:R-:W-:Y:S02]  /*1500*/  IMAD.MOV.U32 R11, RZ, RZ, R2 ;  /* 0x000000ffff0b7224 */ /* 0x000fe400078e0002 */
[----:B------:R-:W-:-:S07]  /*1510*/  FMUL R27, R10, R27 ;  /* 0x0000001b0a1b7220 */ /* 0x000fce0000400000 */
        /* <DEDUP_REMOVED lines=15> */
.L_x_25:
[----:B------:R-:W-:Y:S05]  /*1610*/  BSYNC.RECONVERGENT B5 ;  /* 0x0000000000057941 */ /* 0x000fea0003800200 */
.L_x_24:
[----:B------:R-:W-:-:S07]  /*1620*/  MOV R11, R10 ;  /* 0x0000000a000b7202 */ /* 0x000fce0000000f00 */
.L_x_23:
[----:B------:R-:W-:Y:S05]  /*1630*/  BSYNC.RECONVERGENT B4 ;  /* 0x0000000000047941 */ /* 0x000fea0003800200 */
.L_x_22:
        /* <DEDUP_REMOVED lines=12> */
[----:B------:R-:W-:Y:S01]  /*1700*/  MOV R11, R28 ;  /* 0x0000001c000b7202 */ /* 0x000fe20000000f00 */
[----:B------:R-:W-:Y:S01]  /*1710*/  IMAD.MOV.U32 R10, RZ, RZ, R25 ;  /* 0x000000ffff0a7224 */ /* 0x000fe200078e0019 */
[----:B------:R-:W-:-:S07]  /*1720*/  MOV R12, 0x1740 ;  /* 0x00001740000c7802 */ /* 0x000fce0000000f00 */
[----:B------:R-:W-:Y:S05]  /*1730*/  CALL.REL.NOINC `($__internal_0_$__cuda_sm3x_div_rn_noftz_f32_slowpath) ;  /* 0x0000002000887944 */ /* 0x000fea0003c00000 */
.L_x_27:
[----:B------:R-:W-:Y:S05]  /*1740*/  BSYNC.RECONVERGENT B4 ;  /* 0x0000000000047941 */ /* 0x000fea0003800200 */
.L_x_26:
[----:B------:R-:W-:Y:S01]  /*1750*/  FSETP.GT.AND P0, PT, R30, 0.0099999997764825820923, PT ;  /* 0x3c23d70a1e00780b */ /* 0x000fe20003f04000 */
[----:B------:R-:W-:Y:S01]  /*1760*/  FADD R10, -R10, 1 ;  /* 0x3f8000000a0a7421 */ /* 0x000fe20000000100 */
[----:B------:R-:W-:Y:S01]  /*1770*/  BSSY.RECONVERGENT B4, `(.L_x_28) ;  /* 0x0000014000047945 */ /* 0x000fe20003800200 */
[----:B------:R-:W-:Y:S02]  /*1780*/  MOV R11, R0 ;  /* 0x00000000000b7202 */ /* 0x000fe40000000f00 */
[----:B------:R-:W-:-:S08]  /*1790*/  FMUL R27, R27, R10 ;  /* 0x0000000a1b1b7220 */ /* 0x000fd00000400000 */
        /* <DEDUP_REMOVED lines=15> */
.L_x_31:
[----:B------:R-:W-:Y:S05]  /*1890*/  BSYNC.RECONVERGENT B5 ;  /* 0x0000000000057941 */ /* 0x000fea0003800200 */
.L_x_30:
[----:B------:R-:W-:-:S07]  /*18a0*/  MOV R11, R10 ;  /* 0x0000000a000b7202 */ /* 0x000fce0000000f00 */
.L_x_29:
[----:B------:R-:W-:Y:S05]  /*18b0*/  BSYNC.RECONVERGENT B4 ;  /* 0x0000000000047941 */ /* 0x000fea0003800200 */
.L_x_28:
        /* <DEDUP_REMOVED lines=16> */
.L_x_33:
[----:B------:R-:W-:Y:S05]  /*19c0*/  BSYNC.RECONVERGENT B4 ;  /* 0x0000000000047941 */ /* 0x000fea0003800200 */
.L_x_32:
        /* <DEDUP_REMOVED lines=20> */
.L_x_37:
[----:B------:R-:W-:Y:S05]  /*1b10*/  BSYNC.RECONVERGENT B5 ;  /* 0x0000000000057941 */ /* 0x000fea0003800200 */
.L_x_36:
[----:B------:R-:W-:-:S07]  /*1b20*/  IMAD.MOV.U32 R11, RZ, RZ, R10 ;  /* 0x000000ffff0b7224 */ /* 0x000fce00078e000a */
.L_x_35:
[----:B------:R-:W-:Y:S05]  /*1b30*/  BSYNC.RECONVERGENT B4 ;  /* 0x0000000000047941 */ /* 0x000fea0003800200 */
.L_x_34:
        /* <DEDUP_REMOVED lines=16> */
.L_x_39:
[----:B------:R-:W-:Y:S05]  /*1c40*/  BSYNC.RECONVERGENT B4 ;  /* 0x0000000000047941 */ /* 0x000fea0003800200 */
.L_x_38:
        /* <DEDUP_REMOVED lines=20> */
.L_x_43:
[----:B------:R-:W-:Y:S05]  /*1d90*/  BSYNC.RECONVERGENT B5 ;  /* 0x0000000000057941 */ /* 0x000fea0003800200 */
.L_x_42:
[----:B------:R-:W-:-:S07]  /*1da0*/  MOV R11, R10 ;  /* 0x0000000a000b7202 */ /* 0x000fce0000000f00 */
.L_x_41:
[----:B------:R-:W-:Y:S05]  /*1db0*/  BSYNC.RECONVERGENT B4 ;  /* 0x0000000000047941 */ /* 0x000fea0003800200 */
.L_x_40:
        /* <DEDUP_REMOVED lines=16> */
.L_x_45:
[----:B------:R-:W-:Y:S05]  /*1ec0*/  BSYNC.RECONVERGENT B4 ;  /* 0x0000000000047941 */ /* 0x000fea0003800200 */
.L_x_44:
        /* <DEDUP_REMOVED lines=20> */
.L_x_49:
[----:B------:R-:W-:Y:S05]  /*2010*/  BSYNC.RECONVERGENT B5 ;  /* 0x0000000000057941 */ /* 0x000fea0003800200 */
.L_x_48:
[----:B------:R-:W-:-:S07]  /*2020*/  MOV R11, R10 ;  /* 0x0000000a000b7202 */ /* 0x000fce0000000f00 */
.L_x_47:
[----:B------:R-:W-:Y:S05]  /*2030*/  BSYNC.RECONVERGENT B4 ;  /* 0x0000000000047941 */ /* 0x000fea0003800200 */
.L_x_46:
        /* <DEDUP_REMOVED lines=16> */
.L_x_51:
[----:B------:R-:W-:Y:S05]  /*2140*/  BSYNC.RECONVERGENT B4 ;  /* 0x0000000000047941 */ /* 0x000fea0003800200 */
.L_x_50:
[----:B------:R-:W-:Y:S01]  /*2150*/  FSETP.GT.AND P0, PT, R34, 0.0099999997764825820923, PT ;  /* 0x3c23d70a2200780b */ /* 0x000fe20003f04000 */
[----:B------:R-:W-:Y:S01]  /*2160*/  FADD R10, -R10, 1 ;  /* 0x3f8000000a0a7421 */ /* 0x000fe20000000100 */
[----:B------:R-:W-:Y:S01]  /*2170*/  BSSY.RECONVERGENT B4, `(.L_x_52) ;  /* 0x0000014000047945 */ /* 0x000fe20003800200 */
[----:B------:R-:W-:Y:S02]  /*2180*/  IMAD.MOV.U32 R11, RZ, RZ, R8 ;  /* 0x000000ffff0b7224 */ /* 0x000fe400078e0008 */
        /* <DEDUP_REMOVED lines=16> */
.L_x_55:
[----:B------:R-:W-:Y:S05]  /*2290*/  BSYNC.RECONVERGENT B5 ;  /* 0x0000000000057941 */ /* 0x000fea0003800200 */
.L_x_54:
[----:B------:R-:W-:-:S07]  /*22a0*/  MOV R11, R10 ;  /* 0x0000000a000b7202 */ /* 0x000fce0000000f00 */
.L_x_53:
[----:B------:R-:W-:Y:S05]  /*22b0*/  BSYNC.RECONVERGENT B4 ;  /* 0x0000000000047941 */ /* 0x000fea0003800200 */
.L_x_52:
        /* <DEDUP_REMOVED lines=16> */
.L_x_57:
[----:B------:R-:W-:Y:S05]  /*23c0*/  BSYNC.RECONVERGENT B4 ;  /* 0x0000000000047941 */ /* 0x000fea0003800200 */
.L_x_56:
        /* <DEDUP_REMOVED lines=20> */
.L_x_61:
[----:B------:R-:W-:Y:S05]  /*2510*/  BSYNC.RECONVERGENT B5 ;  /* 0x0000000000057941 */ /* 0x000fea0003800200 */
.L_x_60:
[----:B------:R-:W-:-:S07]  /*2520*/  MOV R11, R10 ;  /* 0x0000000a000b7202 */ /* 0x000fce0000000f00 */
.L_x_59:
[----:B------:R-:W-:Y:S05]  /*2530*/  BSYNC.RECONVERGENT B4 ;  /* 0x0000000000047941 */ /* 0x000fea0003800200 */
.L_x_58:
        /* <DEDUP_REMOVED lines=16> */
.L_x_63:
[----:B------:R-:W-:Y:S05]  /*2640*/  BSYNC.RECONVERGENT B4 ;  /* 0x0000000000047941 */ /* 0x000fea0003800200 */
.L_x_62:
        /* <DEDUP_REMOVED lines=20> */
.L_x_67:
[----:B------:R-:W-:Y:S05]  /*2790*/  BSYNC.RECONVERGENT B5 ;  /* 0x0000000000057941 */ /* 0x000fea0003800200 */
.L_x_66:
[----:B------:R-:W-:-:S07]  /*27a0*/  IMAD.MOV.U32 R11, RZ, RZ, R10 ;  /* 0x000000ffff0b7224 */ /* 0x000fce00078e000a */
.L_x_65:
[----:B------:R-:W-:Y:S05]  /*27b0*/  BSYNC.RECONVERGENT B4 ;  /* 0x0000000000047941 */ /* 0x000fea0003800200 */
.L_x_64:
        /* <DEDUP_REMOVED lines=16> */
.L_x_69:
[----:B------:R-:W-:Y:S05]  /*28c0*/  BSYNC.RECONVERGENT B4 ;  /* 0x0000000000047941 */ /* 0x000fea0003800200 */
.L_x_68:
        /* <DEDUP_REMOVED lines=20> */
.L_x_73:
[----:B------:R-:W-:Y:S05]  /*2a10*/  BSYNC.RECONVERGENT B5 ;  /* 0x0000000000057941 */ /* 0x000fea0003800200 */
.L_x_72:
[----:B------:R-:W-:-:S07]  /*2a20*/  MOV R11, R10 ;  /* 0x0000000a000b7202 */ /* 0x000fce0000000f00 */
.L_x_71:
[----:B------:R-:W-:Y:S05]  /*2a30*/  BSYNC.RECONVERGENT B4 ;  /* 0x0000000000047941 */ /* 0x000fea0003800200 */
.L_x_70:
        /* <DEDUP_REMOVED lines=16> */
.L_x_75:
[----:B------:R-:W-:Y:S05]  /*2b40*/  BSYNC.RECONVERGENT B4 ;  /* 0x0000000000047941 */ /* 0x000fea0003800200 */
.L_x_74:
[----:B------:R-:W-:-:S04]  /*2b50*/  FADD R10, -R10, 1 ;  /* 0x3f8000000a0a7421 */ /* 0x000fc80000000100 */
[----:B------:R-:W-:-:S05]  /*2b60*/  FFMA R12, -R27, R10, 1 ;  /* 0x3f8000001b0c7423 */ /* 0x000fca000000010a */
[----:B------:R-:W-:-:S13]  /*2b70*/  FSETP.GEU.AND P0, PT, R12, 9.9999999392252902908e-09, PT ;  /* 0x322bcc770c00780b */ /* 0x000fda0003f0e000 */
[----:B------:R-:W-:Y:S05]  /*2b80*/  @!P0 BRA `(.L_x_3) ;  /* 0x0000000000408947 */ /* 0x000fea0003800000 */
[----:B------:R-:W0:Y:S08]  /*2b90*/  F2F.F64.F32 R26, R26 ;  /* 0x0000001a001a7310 */ /* 0x000e300000201800 */
[----:B------:R-:W1:Y:S01]  /*2ba0*/  F2F.F64.F32 R10, R12 ;  /* 0x0000000c000a7310 */ /* 0x000e620000201800 */
[----:B0-----:R-:W-:-:S08]  /*2bb0*/  DMUL R20, R20, R26 ;  /* 0x0000001a14147228 */ /* 0x001fd00000000000 */
[----:B-1----:R-:W-:-:S08]  /*2bc0*/  DMUL R28, R20, R10 ;  /* 0x0000000a141c7228 */ /* 0x002fd00000000000 */
[C-C-:B------:R-:W-:Y:S02]  /*2bd0*/  DSETP.GE.AND P0, PT, |R18|.reuse, |R28|.reuse, PT ;  /* 0x4000001c1200722a */ /* 0x140fe40003f06200 */
[----:B------:R-:W-:-:S12]  /*2be0*/  DADD R10, R18, R28 ;  /* 0x00000000120a7229 */ /* 0x000fd8000000001c */
[----:B------:R-:W-:Y:S01]  /*2bf0*/  @P0 DADD R20, R18, -R10 ;  /* 0x0000000012140229 */ /* 0x000fe2000000080a */
[----:B------:R-:W-:Y:S01]  /*2c00*/  @P0 MOV R18, R10 ;  /* 0x0000000a00120202 */ /* 0x000fe20000000f00 */
[----:B------:R-:W-:-:S06]  /*2c10*/  @P0 IMAD.MOV.U32 R19, RZ, RZ, R11 ;  /* 0x000000ffff130224 */ /* 0x000fcc00078e000b */
[C---:B------:R-:W-:Y:S02]  /*2c20*/  @P0 DADD R20, R28.reuse, R20 ;  /* 0x000000001c140229 */ /* 0x040fe40000000014 */
[----:B------:R-:W-:-:S06]  /*2c30*/  @!P0 DADD R28, R28, -R10 ;  /* 0x000000001c1c8229 */ /* 0x000fcc000000080a */
[----:B------:R-:W-:Y:S02]  /*2c40*/  @P0 DADD R16, R16, R20 ;  /* 0x0000000010100229 */ /* 0x000fe40000000014 */
[----:B------:R-:W-:Y:S01]  /*2c50*/  @!P0 DADD R28, R18, R28 ;  /* 0x00000000121c8229 */ /* 0x000fe2000000001c */
[----:B------:R-:W-:Y:S02]  /*2c60*/  @!P0 MOV R18, R10 ;  /* 0x0000000a00128202 */ /* 0x000fe40000000f00 */
[----:B------:R-:W-:-:S05]  /*2c70*/  @!P0 MOV R19, R11 ;  /* 0x0000000b00138202 */ /* 0x000fca0000000f00 */
[----:B------:R-:W-:-:S11]  /*2c80*/  @!P0 DADD R16, R16, R28 ;  /* 0x0000000010108229 */ /* 0x000fd6000000001c */
.L_x_3:
[----:B------:R-:W-:Y:S05]  /*2c90*/  BSYNC.RECONVERGENT B0 ;  /* 0x0000000000007941 */ /* 0x000fea0003800200 */
.L_x_2:
[----:B------:R-:W-:-:S04]  /*2ca0*/  IADD3 R15, PT, PT, R15, 0x100, RZ ;  /* 0x000001000f0f7810 */ /* 0x000fc80007ffe0ff */
[----:B------:R-:W-:-:S13]  /*2cb0*/  ISETP.GE.AND P0, PT, R15, UR5, PT ;  /* 0x000000050f007c0c */ /* 0x000fda000bf06270 */
[----:B------:R-:W-:Y:S05]  /*2cc0*/  @!P0 BRA `(.L_x_76) ;  /* 0xffffffd400d88947 */ /* 0x000fea000383ffff */
.L_x_1:
[----:B------:R-:W-:Y:S05]  /*2cd0*/  BSYNC.RECONVERGENT B1 ;  /* 0x0000000000017941 */ /* 0x000fea0003800200 */
.L_x_0:
[----:B------:R-:W0:Y:S01]  /*2ce0*/  S2UR UR18, SR_CgaCtaId ;  /* 0x00000000001279c3 */ /* 0x000e220000008800 */
[----:B------:R-:W-:Y:S01]  /*2cf0*/  UMOV UR11, 0x400 ;  /* 0x00000400000b7882 */ /* 0x000fe20000000000 */
[C---:B------:R-:W-:Y:S01]  /*2d00*/  ISETP.GT.U32.AND P6, PT, R22.reuse, 0x7f, PT ;  /* 0x0000007f1600780c */ /* 0x040fe20003fc4070 */
[----:B------:R-:W-:Y:S01]  /*2d10*/  UIADD3 UR4, UPT, UPT, UR11, 0x30, URZ ;  /* 0x000000300b047890 */ /* 0x000fe2000fffe0ff */
[----:B------:R-:W-:Y:S01]  /*2d20*/  BSSY.RECONVERGENT B0, `(.L_x_77) ;  /* 0x0000020000007945 */ /* 0x000fe20003800200 */
[----:B------:R-:W-:Y:S01]  /*2d30*/  UIADD3 UR5, UPT, UPT, UR11, 0x830, URZ ;  /* 0x000008300b057890 */ /* 0x000fe2000fffe0ff */
[C---:B------:R-:W-:Y:S02]  /*2d40*/  ISETP.GT.U32.AND P5, PT, R22.reuse, 0x3f, PT ;  /* 0x0000003f1600780c */ /* 0x040fe40003fa4070 */
[C---:B------:R-:W-:Y:S02]  /*2d50*/  ISETP.GT.U32.AND P4, PT, R22.reuse, 0x1f, PT ;  /* 0x0000001f1600780c */ /* 0x040fe40003f84070 */
[----:B------:R-:W-:-:S02]  /*2d60*/  ISETP.GT.U32.AND P3, PT, R22, 0xf, PT ;  /* 0x0000000f1600780c */ /* 0x000fc40003f64070 */
[C---:B------:R-:W-:Y:S02]  /*2d70*/  ISETP.GT.U32.AND P2, PT, R22.reuse, 0x7, PT ;  /* 0x000000071600780c */ /* 0x040fe40003f44070 */
[C---:B------:R-:W-:Y:S02]  /*2d80*/  ISETP.GT.U32.AND P1, PT, R22.reuse, 0x3, PT ;  /* 0x000000031600780c */ /* 0x040fe40003f24070 */
[----:B------:R-:W-:Y:S01]  /*2d90*/  ISETP.GT.U32.AND P0, PT, R22, 0x1, PT ;  /* 0x000000011600780c */ /* 0x000fe20003f04070 */
[----:B0-----:R-:W-:Y:S02]  /*2da0*/  ULEA UR4, UR18, UR4, 0x18 ;  /* 0x0000000412047291 */ /* 0x001fe4000f8ec0ff */
[----:B------:R-:W-:-:S04]  /*2db0*/  ULEA UR5, UR18, UR5, 0x18 ;  /* 0x0000000512057291 */ /* 0x000fc8000f8ec0ff */
[C---:B------:R-:W-:Y:S02]  /*2dc0*/  LEA R3, R22.reuse, UR4, 0x3 ;  /* 0x0000000416037c11 */ /* 0x040fe4000f8e18ff */
[----:B------:R-:W-:-:S03]  /*2dd0*/  LEA R5, R22, UR5, 0x3 ;  /* 0x0000000516057c11 */ /* 0x000fc6000f8e18ff */
[----:B------:R0:W-:Y:S04]  /*2de0*/  STS.64 [R3], R18 ;  /* 0x0000001203007388 */ /* 0x0001e80000000a00 */
[----:B------:R0:W-:Y:S01]  /*2df0*/  STS.64 [R5], R16 ;  /* 0x0000001005007388 */ /* 0x0001e20000000a00 */
[----:B------:R-:W-:Y:S06]  /*2e00*/  BAR.SYNC.DEFER_BLOCKING 0x0 ;  /* 0x0000000000007b1d */ /* 0x000fec0000010000 */
[----:B------:R-:W-:Y:S05]  /*2e10*/  @P6 BRA `(.L_x_78) ;  /* 0x0000000000406947 */ /* 0x000fea0003800000 */
[----:B------:R-:W-:Y:S04]  /*2e20*/  LDS.64 R6, [R3] ;  /* 0x0000000003067984 */ /* 0x000fe80000000a00 */
[----:B------:R-:W1:Y:S04]  /*2e30*/  LDS.64 R8, [R3+0x400] ;  /* 0x0004000003087984 */ /* 0x000e680000000a00 */
[----:B------:R-:W-:Y:S04]  /*2e40*/  LDS.64 R12, [R5] ;  /* 0x00000000050c7984 */ /* 0x000fe80000000a00 */
[----:B------:R-:W2:Y:S01]  /*2e50*/  LDS.64 R14, [R5+0x400] ;  /* 0x00040000050e7984 */ /* 0x000ea20000000a00 */
[----:B-1----:R-:W-:-:S02]  /*2e60*/  DADD R10, R6, R8 ;  /* 0x00000000060a7229 */ /* 0x002fc40000000008 */
[----:B------:R-:W-:-:S05]  /*2e70*/  DSETP.GE.AND P6, PT, |R6|, |R8|, PT ;  /* 0x400000080600722a */ /* 0x000fca0003fc6200 */
[----:B------:R1:W-:Y:S01]  /*2e80*/  STS.64 [R3], R10 ;  /* 0x0000000a03007388 */ /* 0x0003e20000000a00 */
[--C-:B0-----:R-:W-:Y:S02]  /*2e90*/  DADD R16, R6, -R10.reuse ;  /* 0x0000000006107229 */ /* 0x101fe4000000080a */
[----:B------:R-:W-:Y:S02]  /*2ea0*/  DADD R18, R8, -R10 ;  /* 0x0000000008127229 */ /* 0x000fe4000000080a */
[----:B--2---:R-:W-:-:S04]  /*2eb0*/  DADD R12, R12, R14 ;  /* 0x000000000c0c7229 */ /* 0x004fc8000000000e */
[----:B------:R-:W-:Y:S02]  /*2ec0*/  DADD R16, R8, R16 ;  /* 0x0000000008107229 */ /* 0x000fe40000000010 */
[----:B------:R-:W-:-:S10]  /*2ed0*/  DADD R18, R6, R18 ;  /* 0x0000000006127229 */ /* 0x000fd40000000012 */
[----:B------:R-:W-:Y:S02]  /*2ee0*/  FSEL R6, R18, R16, !P6 ;  /* 0x0000001012067208 */ /* 0x000fe40007000000 */
[----:B------:R-:W-:-:S06]  /*2ef0*/  FSEL R7, R19, R17, !P6 ;  /* 0x0000001113077208 */ /* 0x000fcc0007000000 */
[----:B------:R-:W-:-:S07]  /*2f00*/  DADD R12, R12, R6 ;  /* 0x000000000c0c7229 */ /* 0x000fce0000000006 */
[----:B------:R1:W-:Y:S04]  /*2f10*/  STS.64 [R5], R12 ;  /* 0x0000000c05007388 */ /* 0x0003e80000000a00 */
.L_x_78:
[----:B------:R-:W-:Y:S05]  /*2f20*/  BSYNC.RECONVERGENT B0 ;  /* 0x0000000000007941 */ /* 0x000fea0003800200 */
.L_x_77:
[----:B------:R-:W-:Y:S06]  /*2f30*/  BAR.SYNC.DEFER_BLOCKING 0x0 ;  /* 0x0000000000007b1d */ /* 0x000fec0000010000 */
[----:B------:R-:W-:Y:S01]  /*2f40*/  BSSY.RECONVERGENT B0, `(.L_x_79) ;  /* 0x0000013000007945 */ /* 0x000fe20003800200 */
[----:B------:R-:W-:-:S03]  /*2f50*/  ISETP.NE.AND P6, PT, R22, RZ, PT ;  /* 0x000000ff1600720c */ /* 0x000fc60003fc5270 */
[----:B------:R-:W-:Y:S10]  /*2f60*/  @P5 BRA `(.L_x_80) ;  /* 0x0000000000405947 */ /* 0x000ff40003800000 */
[----:B------:R-:W-:Y:S04]  /*2f70*/  LDS.64 R6, [R3] ;  /* 0x0000000003067984 */ /* 0x000fe80000000a00 */
[----:B------:R-:W2:Y:S04]  /*2f80*/  LDS.64 R8, [R3+0x200] ;  /* 0x0002000003087984 */ /* 0x000ea80000000a00 */
[----:B-1----:R-:W-:Y:S04]  /*2f90*/  LDS.64 R12, [R5] ;  /* 0x00000000050c7984 */ /* 0x002fe80000000a00 */
[----:B------:R-:W1:Y:S01]  /*2fa0*/  LDS.64 R14, [R5+0x200] ;  /* 0x00020000050e7984 */ /* 0x000e620000000a00 */
[----:B--2---:R-:W-:-:S02]  /*2fb0*/  DADD R10, R6, R8 ;  /* 0x00000000060a7229 */ /* 0x004fc40000000008 */
[----:B------:R-:W-:-:S05]  /*2fc0*/  DSETP.GE.AND P5, PT, |R6|, |R8|, PT ;  /* 0x400000080600722a */ /* 0x000fca0003fa6200 */
[----:B------:R2:W-:Y:S01]  /*2fd0*/  STS.64 [R3], R10 ;  /* 0x0000000a03007388 */ /* 0x0005e20000000a00 */
[--C-:B0-----:R-:W-:Y:S02]  /*2fe0*/  DADD R16, R6, -R10.reuse ;  /* 0x0000000006107229 */ /* 0x101fe4000000080a */
[----:B------:R-:W-:Y:S02]  /*2ff0*/  DADD R18, R8, -R10 ;  /* 0x0000000008127229 */ /* 0x000fe4000000080a */
[----:B-1----:R-:W-:-:S04]  /*3000*/  DADD R12, R12, R14 ;  /* 0x000000000c0c7229 */ /* 0x002fc8000000000e */
[----:B------:R-:W-:Y:S02]  /*3010*/  DADD R16, R8, R16 ;  /* 0x0000000008107229 */ /* 0x000fe40000000010 */
[----:B------:R-:W-:-:S10]  /*3020*/  DADD R18, R6, R18 ;  /* 0x0000000006127229 */ /* 0x000fd40000000012 */
[----:B------:R-:W-:Y:S02]  /*3030*/  FSEL R6, R18, R16, !P5 ;  /* 0x0000001012067208 */ /* 0x000fe40006800000 */
[----:B------:R-:W-:-:S06]  /*3040*/  FSEL R7, R19, R17, !P5 ;  /* 0x0000001113077208 */ /* 0x000fcc0006800000 */
[----:B------:R-:W-:-:S07]  /*3050*/  DADD R12, R12, R6 ;  /* 0x000000000c0c7229 */ /* 0x000fce0000000006 */
[----:B------:R2:W-:Y:S04]  /*3060*/  STS.64 [R5], R12 ;  /* 0x0000000c05007388 */ /* 0x0005e80000000a00 */
.L_x_80:
[----:B------:R-:W-:Y:S05]  /*3070*/  BSYNC.RECONVERGENT B0 ;  /* 0x0000000000007941 */ /* 0x000fea0003800200 */
.L_x_79:
[----:B------:R-:W-:Y:S06]  /*3080*/  BAR.SYNC.DEFER_BLOCKING 0x0 ;  /* 0x0000000000007b1d */ /* 0x000fec0000010000 */
[----:B------:R-:W-:Y:S04]  /*3090*/  BSSY.RECONVERGENT B0, `(.L_x_81) ;  /* 0x0000012000007945 */ /* 0x000fe80003800200 */
[----:B------:R-:W-:Y:S05]  /*30a0*/  @P4 BRA `(.L_x_82) ;  /* 0x0000000000404947 */ /* 0x000fea0003800000 */
[----:B------:R-:W-:Y:S04]  /*30b0*/  LDS.64 R6, [R3] ;  /* 0x0000000003067984 */ /* 0x000fe80000000a00 */
[----:B------:R-:W3:Y:S04]  /*30c0*/  LDS.64 R8, [R3+0x100] ;  /* 0x0001000003087984 */ /* 0x000ee80000000a00 */
[----:B-12---:R-:W-:Y:S04]  /*30d0*/  LDS.64 R12, [R5] ;  /* 0x00000000050c7984 */ /* 0x006fe80000000a00 */
[----:B------:R-:W1:Y:S01]  /*30e0*/  LDS.64 R14, [R5+0x100] ;  /* 0x00010000050e7984 */ /* 0x000e620000000a00 */
[----:B---3--:R-:W-:-:S02]  /*30f0*/  DADD R10, R6, R8 ;  /* 0x00000000060a7229 */ /* 0x008fc40000000008 */
        /* <DEDUP_REMOVED lines=11> */
.L_x_82:
[----:B------:R-:W-:Y:S05]  /*31b0*/  BSYNC.RECONVERGENT B0 ;  /* 0x0000000000007941 */ /* 0x000fea0003800200 */
.L_x_81:
[----:B------:R-:W-:Y:S06]  /*31c0*/  BAR.SYNC.DEFER_BLOCKING 0x0 ;  /* 0x0000000000007b1d */ /* 0x000fec0000010000 */
[----:B------:R-:W-:Y:S04]  /*31d0*/  BSSY.RECONVERGENT B0, `(.L_x_83) ;  /* 0x0000012000007945 */ /* 0x000fe80003800200 */
[----:B------:R-:W-:Y:S05]  /*31e0*/  @P3 BRA `(.L_x_84) ;  /* 0x0000000000403947 */ /* 0x000fea0003800000 */
[----:B------:R-:W-:Y:S04]  /*31f0*/  LDS.64 R6, [R3] ;  /* 0x0000000003067984 */ /* 0x000fe80000000a00 */
[----:B------:R-:W4:Y:S04]  /*3200*/  LDS.64 R8, [R3+0x80] ;  /* 0x0000800003087984 */ /* 0x000f280000000a00 */
[----:B-123--:R-:W-:Y:S04]  /*3210*/  LDS.64 R12, [R5] ;  /* 0x00000000050c7984 */ /* 0x00efe80000000a00 */
[----:B------:R-:W1:Y:S01]  /*3220*/  LDS.64 R14, [R5+0x80] ;  /* 0x00008000050e7984 */ /* 0x000e620000000a00 */
[----:B----4-:R-:W-:-:S02]  /*3230*/  DADD R10, R6, R8 ;  /* 0x00000000060a7229 */ /* 0x010fc40000000008 */
        /* <DEDUP_REMOVED lines=11> */
.L_x_84:
[----:B------:R-:W-:Y:S05]  /*32f0*/  BSYNC.RECONVERGENT B0 ;  /* 0x0000000000007941 */ /* 0x000fea0003800200 */
.L_x_83:
[----:B------:R-:W-:Y:S06]  /*3300*/  BAR.SYNC.DEFER_BLOCKING 0x0 ;  /* 0x0000000000007b1d */ /* 0x000fec0000010000 */
[----:B------:R-:W-:Y:S04]  /*3310*/  BSSY.RECONVERGENT B0, `(.L_x_85) ;  /* 0x0000012000007945 */ /* 0x000fe80003800200 */
[----:B------:R-:W-:Y:S05]  /*3320*/  @P2 BRA `(.L_x_86) ;  /* 0x0000000000402947 */ /* 0x000fea0003800000 */
[----:B------:R-:W-:Y:S04]  /*3330*/  LDS.64 R6, [R3] ;  /* 0x0000000003067984 */ /* 0x000fe80000000a00 */
[----:B------:R-:W0:Y:S04]  /*3340*/  LDS.64 R8, [R3+0x40] ;  /* 0x0000400003087984 */ /* 0x000e280000000a00 */
[----:B-1234-:R-:W-:Y:S04]  /*3350*/  LDS.64 R12, [R5] ;  /* 0x00000000050c7984 */ /* 0x01efe80000000a00 */
[----:B------:R-:W1:Y:S01]  /*3360*/  LDS.64 R14, [R5+0x40] ;  /* 0x00004000050e7984 */ /* 0x000e620000000a00 */
[----:B0-----:R-:W-:-:S02]  /*3370*/  DADD R10, R6, R8 ;  /* 0x00000000060a7229 */ /* 0x001fc40000000008 */
[----:B------:R-:W-:-:S05]  /*3380*/  DSETP.GE.AND P2, PT, |R6|, |R8|, PT ;  /* 0x400000080600722a */ /* 0x000fca0003f46200 */
[----:B------:R0:W-:Y:S01]  /*3390*/  STS.64 [R3], R10 ;  /* 0x0000000a03007388 */ /* 0x0001e20000000a00 */
[--C-:B------:R-:W-:Y:S02]  /*33a0*/  DADD R16, R6, -R10.reuse ;  /* 0x0000000006107229 */ /* 0x100fe4000000080a */
        /* <DEDUP_REMOVED lines=8> */
.L_x_86:
[----:B------:R-:W-:Y:S05]  /*3430*/  BSYNC.RECONVERGENT B0 ;  /* 0x0000000000007941 */ /* 0x000fea0003800200 */
.L_x_85:
[----:B------:R-:W-:Y:S06]  /*3440*/  BAR.SYNC.DEFER_BLOCKING 0x0 ;  /* 0x0000000000007b1d */ /* 0x000fec0000010000 */
[----:B------:R-:W-:Y:S04]  /*3450*/  BSSY.RECONVERGENT B0, `(.L_x_87) ;  /* 0x0000012000007945 */ /* 0x000fe80003800200 */
[----:B------:R-:W-:Y:S05]  /*3460*/  @P1 BRA `(.L_x_88) ;  /* 0x0000000000401947 */ /* 0x000fea0003800000 */
[----:B------:R-:W-:Y:S04]  /*3470*/  LDS.64 R6, [R3] ;  /* 0x0000000003067984 */ /* 0x000fe80000000a00 */
[----:B------:R-:W0:Y:S04]  /*3480*/  LDS.64 R8, [R3+0x20] ;  /* 0x0000200003087984 */ /* 0x000e280000000a00 */
[----:B01234-:R-:W-:Y:S04]  /*3490*/  LDS.64 R12, [R5] ;  /* 0x00000000050c7984 */ /* 0x01ffe80000000a00 */
[----:B------:R-:W0:Y:S01]  /*34a0*/  LDS.64 R14, [R5+0x20] ;  /* 0x00002000050e7984 */ /* 0x000e220000000a00 */
[----:B------:R-:W-:-:S02]  /*34b0*/  DADD R10, R6, R8 ;  /* 0x00000000060a7229 */ /* 0x000fc40000000008 */
[----:B------:R-:W-:-:S05]  /*34c0*/  DSETP.GE.AND P1, PT, |R6|, |R8|, PT ;  /* 0x400000080600722a */ /* 0x000fca0003f26200 */
[----:B------:R1:W-:Y:S01]  /*34d0*/  STS.64 [R3], R10 ;  /* 0x0000000a03007388 */ /* 0x0003e20000000a00 */
[--C-:B------:R-:W-:Y:S02]  /*34e0*/  DADD R16, R6, -R10.reuse ;  /* 0x0000000006107229 */ /* 0x100fe4000000080a */
[----:B------:R-:W-:Y:S02]  /*34f0*/  DADD R18, R8, -R10 ;  /* 0x0000000008127229 */ /* 0x000fe4000000080a */
[----:B0-----:R-:W-:-:S04]  /*3500*/  DADD R12, R12, R14 ;  /* 0x000000000c0c7229 */ /* 0x001fc8000000000e */
[----:B------:R-:W-:Y:S02]  /*3510*/  DADD R16, R8, R16 ;  /* 0x0000000008107229 */ /* 0x000fe40000000010 */
[----:B------:R-:W-:-:S10]  /*3520*/  DADD R18, R6, R18 ;  /* 0x0000000006127229 */ /* 0x000fd40000000012 */
[----:B------:R-:W-:Y:S02]  /*3530*/  FSEL R6, R18, R16, !P1 ;  /* 0x0000001012067208 */ /* 0x000fe40004800000 */
[----:B------:R-:W-:-:S06]  /*3540*/  FSEL R7, R19, R17, !P1 ;  /* 0x0000001113077208 */ /* 0x000fcc0004800000 */
[----:B------:R-:W-:-:S07]  /*3550*/  DADD R12, R12, R6 ;  /* 0x000000000c0c7229 */ /* 0x000fce0000000006 */
[----:B------:R1:W-:Y:S04]  /*3560*/  STS.64 [R5], R12 ;  /* 0x0000000c05007388 */ /* 0x0003e80000000a00 */
.L_x_88:
[----:B------:R-:W-:Y:S05]  /*3570*/  BSYNC.RECONVERGENT B0 ;  /* 0x0000000000007941 */ /* 0x000fea0003800200 */
.L_x_87:
        /* <DEDUP_REMOVED lines=19> */
.L_x_90:
[----:B------:R-:W-:Y:S05]  /*36b0*/  BSYNC.RECONVERGENT B0 ;  /* 0x0000000000007941 */ /* 0x000fea0003800200 */
.L_x_89:
[----:B------:R-:W-:Y:S06]  /*36c0*/  BAR.SYNC.DEFER_BLOCKING 0x0 ;  /* 0x0000000000007b1d */ /* 0x000fec0000010000 */
[----:B------:R-:W-:Y:S04]  /*36d0*/  BSSY.RECONVERGENT B0, `(.L_x_91) ;  /* 0x0000013000007945 */ /* 0x000fe80003800200 */
[----:B------:R-:W-:Y:S05]  /*36e0*/  @P6 BRA `(.L_x_92) ;  /* 0x0000000000446947 */ /* 0x000fea0003800000 */
[----:B------:R-:W-:Y:S01]  /*36f0*/  ULEA UR4, UR18, UR11, 0x18 ;  /* 0x0000000b12047291 */ /* 0x000fe2000f8ec0ff */
[----:B------:R-:W-:Y:S04]  /*3700*/  LDS.64 R6, [R3] ;  /* 0x0000000003067984 */ /* 0x000fe80000000a00 */
[----:B01234-:R-:W-:Y:S04]  /*3710*/  LDS.64 R12, [R5] ;  /* 0x00000000050c7984 */ /* 0x01ffe80000000a00 */
[----:B------:R-:W0:Y:S04]  /*3720*/  LDS.64 R8, [UR4+0x38] ;  /* 0x00003804ff087984 */ /* 0x000e280008000a00 */
[----:B------:R-:W1:Y:S01]  /*3730*/  LDS.64 R14, [UR4+0x838] ;  /* 0x00083804ff0e7984 */ /* 0x000e620008000a00 */
[----:B0-----:R-:W-:-:S02]  /*3740*/  DADD R10, R6, R8 ;  /* 0x00000000060a7229 */ /* 0x001fc40000000008 */
[----:B------:R-:W-:Y:S02]  /*3750*/  DSETP.GE.AND P0, PT, |R6|, |R8|, PT ;  /* 0x400000080600722a */ /* 0x000fe40003f06200 */
[----:B-1----:R-:W-:-:S03]  /*3760*/  DADD R12, R12, R14 ;  /* 0x000000000c0c7229 */ /* 0x002fc6000000000e */
[----:B------:R0:W-:Y:S01]  /*3770*/  STS.64 [R3], R10 ;  /* 0x0000000a03007388 */ /* 0x0001e20000000a00 */
[--C-:B------:R-:W-:Y:S02]  /*3780*/  DADD R16, R6, -R10.reuse ;  /* 0x0000000006107229 */ /* 0x100fe4000000080a */
[----:B------:R-:W-:-:S06]  /*3790*/  DADD R18, R8, -R10 ;  /* 0x0000000008127229 */ /* 0x000fcc000000080a */
[----:B------:R-:W-:Y:S02]  /*37a0*/  DADD R16, R8, R16 ;  /* 0x0000000008107229 */ /* 0x000fe40000000010 */
[----:B------:R-:W-:-:S10]  /*37b0*/  DADD R18, R6, R18 ;  /* 0x0000000006127229 */ /* 0x000fd40000000012 */
[----:B------:R-:W-:Y:S02]  /*37c0*/  FSEL R6, R18, R16, !P0 ;  /* 0x0000001012067208 */ /* 0x000fe40004000000 */
[----:B------:R-:W-:-:S06]  /*37d0*/  FSEL R7, R19, R17, !P0 ;  /* 0x0000001113077208 */ /* 0x000fcc0004000000 */
[----:B------:R-:W-:-:S07]  /*37e0*/  DADD R12, R12, R6 ;  /* 0x000000000c0c7229 */ /* 0x000fce0000000006 */
[----:B------:R0:W-:Y:S04]  /*37f0*/  STS.64 [R5], R12 ;  /* 0x0000000c05007388 */ /* 0x0001e80000000a00 */
.L_x_92:
[----:B------:R-:W-:Y:S05]  /*3800*/  BSYNC.RECONVERGENT B0 ;  /* 0x0000000000007941 */ /* 0x000fea0003800200 */
.L_x_91:
[----:B------:R-:W-:Y:S06]  /*3810*/  BAR.SYNC.DEFER_BLOCKING 0x0 ;  /* 0x0000000000007b1d */ /* 0x000fec0000010000 */
[----:B------:R-:W-:Y:S05]  /*3820*/  @P6 EXIT ;  /* 0x000000000000694d */ /* 0x000fea0003800000 */
[----:B------:R-:W-:Y:S01]  /*3830*/  ULEA UR4, UR18, UR11, 0x18 ;  /* 0x0000000b12047291 */ /* 0x000fe2000f8ec0ff */
[----:B------:R-:W0:Y:S01]  /*3840*/  LDCU.64 UR14, c[0x0][0x3a0] ;  /* 0x00007400ff0e77ac */ /* 0x000e220008000a00 */
[----:B------:R-:W0:Y:S07]  /*3850*/  LDCU.64 UR12, c[0x0][0x398] ;  /* 0x00007300ff0c77ac */ /* 0x000e2e0008000a00 */
[----:B01234-:R-:W-:Y:S01]  /*3860*/  LDS.64 R2, [UR4+0x30] ;  /* 0x00003004ff027984 */ /* 0x01ffe20008000a00 */
[----:B------:R-:W-:-:S03]  /*3870*/  UMOV UR5, URZ ;  /* 0x000000ff00057c82 */ /* 0x000fc60008000000 */
[----:B------:R-:W0:Y:S01]  /*3880*/  LDS.64 R4, [UR4+0x830] ;  /* 0x00083004ff047984 */ /* 0x000e220008000a00 */
[----:B------:R-:W-:Y:S02]  /*3890*/  UMOV UR4, UR8 ;  /* 0x0000000800047c82 */ /* 0x000fe40008000000 */
[----:B------:R-:W-:-:S03]  /*38a0*/  UIMAD.WIDE.U32 UR6, UR9, UR14, UR4 ;  /* 0x0000000e090672a5 */ /* 0x000fc6000f8e0004 */
[----:B------:R-:W-:Y:S02]  /*38b0*/  UMOV UR4, UR10 ;  /* 0x0000000a00047c82 */ /* 0x000fe40008000000 */
[----:B------:R-:W-:Y:S02]  /*38c0*/  UIMAD.WIDE.U32 UR4, UR6, UR15, UR4 ;  /* 0x0000000f060472a5 */ /* 0x000fe4000f8e0004 */
[----:B------:R-:W-:-:S04]  /*38d0*/  UIMAD UR6, UR7, UR15, URZ ;  /* 0x0000000f070672a4 */ /* 0x000fc8000f8e02ff */
[----:B------:R-:W-:Y:S02]  /*38e0*/  UIADD3 UR6, UPT, UPT, UR5, UR6, URZ ;  /* 0x0000000605067290 */ /* 0x000fe4000fffe0ff */
[----:B------:R-:W-:-:S04]  /*38f0*/  ULEA UR5, UP0, UR4, UR12, 0x3 ;  /* 0x0000000c04057291 */ /* 0x000fc8000f8018ff */
[----:B------:R-:W-:Y:S01]  /*3900*/  ULEA.HI.X UR4, UR4, UR13, UR6, 0x3, UP0 ;  /* 0x0000000d04047291 */ /* 0x000fe200080f1c06 */
[----:B0-----:R-:W-:Y:S01]  /*3910*/  DADD R2, R2, R4 ;  /* 0x0000000002027229 */ /* 0x001fe20000000004 */
[----:B------:R-:W-:-:S04]  /*3920*/  MOV R4, UR5 ;  /* 0x0000000500047c02 */ /* 0x000fc80008000f00 */
[----:B------:R-:W-:-:S05]  /*3930*/  IMAD.U32 R5, RZ, RZ, UR4 ;  /* 0x00000004ff057e24 */ /* 0x000fca000f8e00ff */
[----:B------:R-:W-:Y:S01]  /*3940*/  STG.E.64 desc[UR16][R4.64], R2 ;  /* 0x0000000204007986 */ /* 0x000fe2000c101b10 */
[----:B------:R-:W-:Y:S05]  /*3950*/  EXIT ;  /* 0x000000000000794d */ /* 0x000fea0003800000 */
        .weak           $__internal_0_$__cuda_sm3x_div_rn_noftz_f32_slowpath
        .type           $__internal_0_$__cuda_sm3x_div_rn_noftz_f32_slowpath,@function
        .size           $__internal_0_$__cuda_sm3x_div_rn_noftz_f32_slowpath,(.L_x_105 - $__internal_0_$__cuda_sm3x_div_rn_noftz_f32_slowpath)
$__internal_0_$__cuda_sm3x_div_rn_noftz_f32_slowpath:
[----:B------:R-:W-:Y:S01]  /*3960*/  SHF.R.U32.HI R40, RZ, 0x17, R11 ;  /* 0x00000017ff287819 */ /* 0x000fe2000001160b */
[----:B------:R-:W-:Y:S01]  /*3970*/  BSSY.RECONVERGENT B2, `(.L_x_93) ;  /* 0x0000064000027945 */ /* 0x000fe20003800200 */
[----:B------:R-:W-:Y:S02]  /*3980*/  SHF.R.U32.HI R41, RZ, 0x17, R10 ;  /* 0x00000017ff297819 */ /* 0x000fe4000001160a */
[----:B------:R-:W-:Y:S02]  /*3990*/  LOP3.LUT R40, R40, 0xff, RZ, 0xc0, !PT ;  /* 0x000000ff28287812 */ /* 0x000fe400078ec0ff */
[----:B------:R-:W-:Y:S02]  /*39a0*/  LOP3.LUT R41, R41, 0xff, RZ, 0xc0, !PT ;  /* 0x000000ff29297812 */ /* 0x000fe400078ec0ff */
[----:B------:R-:W-:Y:S02]  /*39b0*/  IADD3 R42, PT, PT, R40, -0x1, RZ ;  /* 0xffffffff282a7810 */ /* 0x000fe40007ffe0ff */
[----:B------:R-:W-:-:S02]  /*39c0*/  IADD3 R43, PT, PT, R41, -0x1, RZ ;  /* 0xffffffff292b7810 */ /* 0x000fc40007ffe0ff */
[----:B------:R-:W-:-:S04]  /*39d0*/  ISETP.GT.U32.AND P0, PT, R42, 0xfd, PT ;  /* 0x000000fd2a00780c */ /* 0x000fc80003f04070 */
[----:B------:R-:W-:-:S13]  /*39e0*/  ISETP.GT.U32.OR P0, PT, R43, 0xfd, P0 ;  /* 0x000000fd2b00780c */ /* 0x000fda0000704470 */
[----:B------:R-:W-:Y:S01]  /*39f0*/  @!P0 MOV R43, RZ ;  /* 0x000000ff002b8202 */ /* 0x000fe20000000f00 */
[----:B------:R-:W-:Y:S06]  /*3a00*/  @!P0 BRA `(.L_x_94) ;  /* 0x0000000000608947 */ /* 0x000fec0003800000 */
[----:B------:R-:W-:Y:S02]  /*3a10*/  FSETP.GTU.FTZ.AND P0, PT, |R10|, +INF , PT ;  /* 0x7f8000000a00780b */ /* 0x000fe40003f1c200 */
[----:B------:R-:W-:-:S04]  /*3a20*/  FSETP.GTU.FTZ.AND P1, PT, |R11|, +INF , PT ;  /* 0x7f8000000b00780b */ /* 0x000fc80003f3c200 */
[----:B------:R-:W-:-:S13]  /*3a30*/  PLOP3.LUT P0, PT, P0, P1, PT, 0xf8, 0x8f ;  /* 0x00000000008f781c */ /* 0x000fda0000703f70 */
[----:B------:R-:W-:Y:S05]  /*3a40*/  @P0 BRA `(.L_x_95) ;  /* 0x0000000400540947 */ /* 0x000fea0003800000 */
[----:B------:R-:W-:-:S13]  /*3a50*/  LOP3.LUT P0, RZ, R11, 0x7fffffff, R10, 0xc8, !PT ;  /* 0x7fffffff0bff7812 */ /* 0x000fda000780c80a */
[----:B------:R-:W-:Y:S05]  /*3a60*/  @!P0 BRA `(.L_x_96) ;  /* 0x0000000400448947 */ /* 0x000fea0003800000 */
[C---:B------:R-:W-:Y:S02]  /*3a70*/  FSETP.NEU.FTZ.AND P0, PT, |R10|.reuse, +INF , PT ;  /* 0x7f8000000a00780b */ /* 0x040fe40003f1d200 */
[----:B------:R-:W-:Y:S02]  /*3a80*/  FSETP.NEU.FTZ.AND P2, PT, |R11|, +INF , PT ;  /* 0x7f8000000b00780b */ /* 0x000fe40003f5d200 */
[----:B------:R-:W-:-:S11]  /*3a90*/  FSETP.NEU.FTZ.AND P1, PT, |R10|, +INF , PT ;  /* 0x7f8000000a00780b */ /* 0x000fd60003f3d200 */
[----:B------:R-:W-:Y:S05]  /*3aa0*/  @!P2 BRA !P0, `(.L_x_96) ;  /* 0x000000040034a947 */ /* 0x000fea0004000000 */
[----:B------:R-:W-:-:S04]  /*3ab0*/  LOP3.LUT P0, RZ, R10, 0x7fffffff, RZ, 0xc0, !PT ;  /* 0x7fffffff0aff7812 */ /* 0x000fc8000780c0ff */
[----:B------:R-:W-:-:S13]  /*3ac0*/  PLOP3.LUT P0, PT, P2, P0, PT, 0x2f, 0xf2 ;  /* 0x0000000000f2781c */ /* 0x000fda0001700577 */
[----:B------:R-:W-:Y:S05]  /*3ad0*/  @P0 BRA `(.L_x_97) ;  /* 0x0000000400200947 */ /* 0x000fea0003800000 */
[----:B------:R-:W-:-:S04]  /*3ae0*/  LOP3.LUT P0, RZ, R11, 0x7fffffff, RZ, 0xc0, !PT ;  /* 0x7fffffff0bff7812 */ /* 0x000fc8000780c0ff */
[----:B------:R-:W-:-:S13]  /*3af0*/  PLOP3.LUT P0, PT, P1, P0, PT, 0x2f, 0xf2 ;  /* 0x0000000000f2781c */ /* 0x000fda0000f00577 */
[----:B------:R-:W-:Y:S05]  /*3b00*/  @P0 BRA `(.L_x_98) ;  /* 0x0000000400080947 */ /* 0x000fea0003800000 */
[----:B------:R-:W-:Y:S02]  /*3b10*/  IADD3 R43, PT, PT, R41, -0x1, RZ ;  /* 0xffffffff292b7810 */ /* 0x000fe40007ffe0ff */
[----:B------:R-:W-:Y:S02]  /*3b20*/  ISETP.GE.AND P1, PT, R42, RZ, PT ;  /* 0x000000ff2a00720c */ /* 0x000fe40003f26270 */
[----:B------:R-:W-:-:S11]  /*3b30*/  ISETP.GE.AND P0, PT, R43, RZ, PT ;  /* 0x000000ff2b00720c */ /* 0x000fd60003f06270 */
[----:B------:R-:W-:Y:S02]  /*3b40*/  @!P1 FFMA R11, R11, 1.84467440737095516160e+19, RZ ;  /* 0x5f8000000b0b9823 */ /* 0x000fe400000000ff */
[----:B------:R-:W-:Y:S01]  /*3b50*/  @P0 IMAD.MOV.U32 R43, RZ, RZ, RZ ;  /* 0x000000ffff2b0224 */ /* 0x000fe200078e00ff */
[----:B------:R-:W-:Y:S01]  /*3b60*/  @!P0 MOV R43, 0xffffffc0 ;  /* 0xffffffc0002b8802 */ /* 0x000fe20000000f00 */
[----:B------:R-:W-:-:S03]  /*3b70*/  @!P0 FFMA R10, R10, 1.84467440737095516160e+19, RZ ;  /* 0x5f8000000a0a8823 */ /* 0x000fc600000000ff */
[----:B------:R-:W-:-:S07]  /*3b80*/  @!P1 IADD3 R43, PT, PT, R43, 0x40, RZ ;  /* 0x000000402b2b9810 */ /* 0x000fce0007ffe0ff */
.L_x_94:
[----:B------:R-:W-:Y:S01]  /*3b90*/  LEA R44, R40, 0xc0800000, 0x17 ;  /* 0xc0800000282c7811 */ /* 0x000fe200078eb8ff */
[----:B------:R-:W-:Y:S01]  /*3ba0*/  BSSY.RECONVERGENT B3, `(.L_x_99) ;  /* 0x0000036000037945 */ /* 0x000fe20003800200 */
[----:B------:R-:W-:Y:S02]  /*3bb0*/  IADD3 R45, PT, PT, R41, -0x7f, RZ ;  /* 0xffffff81292d7810 */ /* 0x000fe40007ffe0ff */
[----:B------:R-:W-:Y:S02]  /*3bc0*/  IADD3 R44, PT, PT, -R44, R11, RZ ;  /* 0x0000000b2c2c7210 */ /* 0x000fe40007ffe1ff */
[C---:B------:R-:W-:Y:S01]  /*3bd0*/  IADD3 R40, PT, PT, R45.reuse, 0x7f, -R40 ;  /* 0x0000007f2d287810 */ /* 0x040fe20007ffe828 */
[----:B------:R-:W-:Y:S01]  /*3be0*/  IMAD R11, R45, -0x800000, R10 ;  /* 0xff8000002d0b7824 */ /* 0x000fe200078e020a */
[----:B------:R-:W0:Y:S01]  /*3bf0*/  MUFU.RCP R42, R44 ;  /* 0x0000002c002a7308 */ /* 0x000e220000001000 */
[----:B------:R-:W-:Y:S02]  /*3c00*/  FADD.FTZ R41, -R44, -RZ ;  /* 0x800000ff2c297221 */ /* 0x000fe40000010100 */
[----:B------:R-:W-:-:S02]  /*3c10*/  IMAD.IADD R43, R40, 0x1, R43 ;  /* 0x00000001282b7824 */ /* 0x000fc400078e022b */
[----:B0-----:R-:W-:-:S04]  /*3c20*/  FFMA R45, R42, R41, 1 ;  /* 0x3f8000002a2d7423 */ /* 0x001fc80000000029 */
[----:B------:R-:W-:-:S04]  /*3c30*/  FFMA R10, R42, R45, R42 ;  /* 0x0000002d2a0a7223 */ /* 0x000fc8000000002a */
[----:B------:R-:W-:-:S04]  /*3c40*/  FFMA R40, R11, R10, RZ ;  /* 0x0000000a0b287223 */ /* 0x000fc800000000ff */
[----:B------:R-:W-:-:S04]  /*3c50*/  FFMA R45, R41, R40, R11 ;  /* 0x00000028292d7223 */ /* 0x000fc8000000000b */
[----:B------:R-:W-:-:S04]  /*3c60*/  FFMA R40, R10, R45, R40 ;  /* 0x0000002d0a287223 */ /* 0x000fc80000000028 */
[----:B------:R-:W-:-:S04]  /*3c70*/  FFMA R41, R41, R40, R11 ;  /* 0x0000002829297223 */ /* 0x000fc8000000000b */
[----:B------:R-:W-:-:S05]  /*3c80*/  FFMA R44, R10, R41, R40 ;  /* 0x000000290a2c7223 */ /* 0x000fca0000000028 */
[----:B------:R-:W-:-:S04]  /*3c90*/  SHF.R.U32.HI R42, RZ, 0x17, R44 ;  /* 0x00000017ff2a7819 */ /* 0x000fc8000001162c */
[----:B------:R-:W-:-:S04]  /*3ca0*/  LOP3.LUT R42, R42, 0xff, RZ, 0xc0, !PT ;  /* 0x000000ff2a2a7812 */ /* 0x000fc800078ec0ff */
[----:B------:R-:W-:-:S04]  /*3cb0*/  IADD3 R11, PT, PT, R42, R43, RZ ;  /* 0x0000002b2a0b7210 */ /* 0x000fc80007ffe0ff */
[----:B------:R-:W-:-:S04]  /*3cc0*/  IADD3 R42, PT, PT, R11, -0x1, RZ ;  /* 0xffffffff0b2a7810 */ /* 0x000fc80007ffe0ff */
[----:B------:R-:W-:-:S13]  /*3cd0*/  ISETP.GE.U32.AND P0, PT, R42, 0xfe, PT ;  /* 0x000000fe2a00780c */ /* 0x000fda0003f06070 */
[----:B------:R-:W-:Y:S05]  /*3ce0*/  @!P0 BRA `(.L_x_100) ;  /* 0x0000000000808947 */ /* 0x000fea0003800000 */
[----:B------:R-:W-:-:S13]  /*3cf0*/  ISETP.GT.AND P0, PT, R11, 0xfe, PT ;  /* 0x000000fe0b00780c */ /* 0x000fda0003f04270 */
[----:B------:R-:W-:Y:S05]  /*3d00*/  @P0 BRA `(.L_x_101) ;  /* 0x00000000006c0947 */ /* 0x000fea0003800000 */
[----:B------:R-:W-:-:S13]  /*3d10*/  ISETP.GE.AND P0, PT, R11, 0x1, PT ;  /* 0x000000010b00780c */ /* 0x000fda0003f06270 */
[----:B------:R-:W-:Y:S05]  /*3d20*/  @P0 BRA `(.L_x_102) ;  /* 0x0000000000740947 */ /* 0x000fea0003800000 */
[----:B------:R-:W-:Y:S02]  /*3d30*/  ISETP.GE.AND P0, PT, R11, -0x18, PT ;  /* 0xffffffe80b00780c */ /* 0x000fe40003f06270 */
[----:B------:R-:W-:-:S11]  /*3d40*/  LOP3.LUT R44, R44, 0x80000000, RZ, 0xc0, !PT ;  /* 0x800000002c2c7812 */ /* 0x000fd600078ec0ff */
[----:B------:R-:W-:Y:S05]  /*3d50*/  @!P0 BRA `(.L_x_102) ;  /* 0x0000000000688947 */ /* 0x000fea0003800000 */
[CCC-:B------:R-:W-:Y:S01]  /*3d60*/  FFMA.RP R43, R10.reuse, R41.reuse, R40.reuse ;  /* 0x000000290a2b7223 */ /* 0x1c0fe20000008028 */
[CCC-:B------:R-:W-:Y:S01]  /*3d70*/  FFMA.RM R42, R10.reuse, R41.reuse, R40.reuse ;  /* 0x000000290a2a7223 */ /* 0x1c0fe20000004028 */
[----:B------:R-:W-:Y:S01]  /*3d80*/  FFMA.RZ R10, R10, R41, R40 ;  /* 0x000000290a0a7223 */ /* 0x000fe2000000c028 */
[C---:B------:R-:W-:Y:S02]  /*3d90*/  IADD3 R41, PT, PT, R11.reuse, 0x20, RZ ;  /* 0x000000200b297810 */ /* 0x040fe40007ffe0ff */
[C---:B------:R-:W-:Y:S02]  /*3da0*/  ISETP.NE.AND P2, PT, R11.reuse, RZ, PT ;  /* 0x000000ff0b00720c */ /* 0x040fe40003f45270 */
[----:B------:R-:W-:Y:S02]  /*3db0*/  LOP3.LUT R10, R10, 0x7fffff, RZ, 0xc0, !PT ;  /* 0x007fffff0a0a7812 */ /* 0x000fe400078ec0ff */
[----:B------:R-:W-:Y:S02]  /*3dc0*/  ISETP.NE.AND P1, PT, R11, RZ, PT ;  /* 0x000000ff0b00720c */ /* 0x000fe40003f25270 */
[----:B------:R-:W-:-:S02]  /*3dd0*/  LOP3.LUT R40, R10, 0x800000, RZ, 0xfc, !PT ;  /* 0x008000000a287812 */ /* 0x000fc400078efcff */
[----:B------:R-:W-:Y:S02]  /*3de0*/  IADD3 R11, PT, PT, -R11, RZ, RZ ;  /* 0x000000ff0b0b7210 */ /* 0x000fe40007ffe1ff */
[----:B------:R-:W-:Y:S02]  /*3df0*/  SHF.L.U32 R10, R40, R41, RZ ;  /* 0x00000029280a7219 */ /* 0x000fe400000006ff */
[----:B------:R-:W-:Y:S02]  /*3e00*/  FSETP.NEU.FTZ.AND P0, PT, R43, R42, PT ;  /* 0x0000002a2b00720b */ /* 0x000fe40003f1d000 */
[----:B------:R-:W-:Y:S02]  /*3e10*/  ISETP.NE.AND P1, PT, R10, RZ, P1 ;  /* 0x000000ff0a00720c */ /* 0x000fe40000f25270 */
[----:B------:R-:W-:Y:S02]  /*3e20*/  SEL R11, R11, RZ, P2 ;  /* 0x000000ff0b0b7207 */ /* 0x000fe40001000000 */
[----:B------:R-:W-:-:S02]  /*3e30*/  PLOP3.LUT P0, PT, P0, P1, PT, 0xf8, 0x8f ;  /* 0x00000000008f781c */ /* 0x000fc40000703f70 */
[----:B------:R-:W-:Y:S02]  /*3e40*/  SHF.R.U32.HI R41, RZ, R11, R40 ;  /* 0x0000000bff297219 */ /* 0x000fe40000011628 */
[----:B------:R-:W-:Y:S02]  /*3e50*/  SEL R10, RZ, 0x1, !P0 ;  /* 0x00000001ff0a7807 */ /* 0x000fe40004000000 */
[----:B------:R-:W-:-:S04]  /*3e60*/  SHF.R.U32.HI R11, RZ, 0x1, R41 ;  /* 0x00000001ff0b7819 */ /* 0x000fc80000011629 */
[----:B------:R-:W-:-:S04]  /*3e70*/  LOP3.LUT R10, R10, 0x1, R11, 0xf8, !PT ;  /* 0x000000010a0a7812 */ /* 0x000fc800078ef80b */
[----:B------:R-:W-:-:S05]  /*3e80*/  LOP3.LUT R10, R10, R41, RZ, 0xc0, !PT ;  /* 0x000000290a0a7212 */ /* 0x000fca00078ec0ff */
[----:B------:R-:W-:-:S05]  /*3e90*/  IMAD.IADD R11, R11, 0x1, R10 ;  /* 0x000000010b0b7824 */ /* 0x000fca00078e020a */
[----:B------:R-:W-:Y:S01]  /*3ea0*/  LOP3.LUT R44, R11, R44, RZ, 0xfc, !PT ;  /* 0x0000002c0b2c7212 */ /* 0x000fe200078efcff */
[----:B------:R-:W-:Y:S06]  /*3eb0*/  BRA `(.L_x_102) ;  /* 0x0000000000107947 */ /* 0x000fec0003800000 */
.L_x_101:
[----:B------:R-:W-:-:S04]  /*3ec0*/  LOP3.LUT R44, R44, 0x80000000, RZ, 0xc0, !PT ;  /* 0x800000002c2c7812 */ /* 0x000fc800078ec0ff */
[----:B------:R-:W-:Y:S01]  /*3ed0*/  LOP3.LUT R44, R44, 0x7f800000, RZ, 0xfc, !PT ;  /* 0x7f8000002c2c7812 */ /* 0x000fe200078efcff */
[----:B------:R-:W-:Y:S06]  /*3ee0*/  BRA `(.L_x_102) ;  /* 0x0000000000047947 */ /* 0x000fec0003800000 */
.L_x_100:
[----:B------:R-:W-:-:S07]  /*3ef0*/  LEA R44, R43, R44, 0x17 ;  /* 0x0000002c2b2c7211 */ /* 0x000fce00078eb8ff */
.L_x_102:
[----:B------:R-:W-:Y:S05]  /*3f00*/  BSYNC.RECONVERGENT B3 ;  /* 0x0000000000037941 */ /* 0x000fea0003800200 */
.L_x_99:
[----:B------:R-:W-:Y:S01]  /*3f10*/  MOV R10, R44 ;  /* 0x0000002c000a7202 */ /* 0x000fe20000000f00 */
[----:B------:R-:W-:Y:S06]  /*3f20*/  BRA `(.L_x_103) ;  /* 0x0000000000207947 */ /* 0x000fec0003800000 */
.L_x_98:
[----:B------:R-:W-:-:S04]  /*3f30*/  LOP3.LUT R10, R11, 0x80000000, R10, 0x48, !PT ;  /* 0x800000000b0a7812 */ /* 0x000fc800078e480a */
[----:B------:R-:W-:Y:S01]  /*3f40*/  LOP3.LUT R10, R10, 0x7f800000, RZ, 0xfc, !PT ;  /* 0x7f8000000a0a7812 */ /* 0x000fe200078efcff */
[----:B------:R-:W-:Y:S06]  /*3f50*/  BRA `(.L_x_103) ;  /* 0x0000000000147947 */ /* 0x000fec0003800000 */
.L_x_97:
[----:B------:R-:W-:Y:S01]  /*3f60*/  LOP3.LUT R10, R11, 0x80000000, R10, 0x48, !PT ;  /* 0x800000000b0a7812 */ /* 0x000fe200078e480a */
[----:B------:R-:W-:Y:S06]  /*3f70*/  BRA `(.L_x_103) ;  /* 0x00000000000c7947 */ /* 0x000fec0003800000 */
.L_x_96:
[----:B------:R-:W0:Y:S01]  /*3f80*/  MUFU.RSQ R10, -QNAN ;  /* 0xffc00000000a7908 */ /* 0x000e220000001400 */
[----:B------:R-:W-:Y:S05]  /*3f90*/  BRA `(.L_x_103) ;  /* 0x0000000000047947 */ /* 0x000fea0003800000 */
.L_x_95:
[----:B------:R-:W-:-:S07]  /*3fa0*/  FADD.FTZ R10, R10, R11 ;  /* 0x0000000b0a0a7221 */ /* 0x000fce0000010000 */
.L_x_103:
[----:B------:R-:W-:Y:S05]  /*3fb0*/  BSYNC.RECONVERGENT B2 ;  /* 0x0000000000027941 */ /* 0x000fea0003800200 */
.L_x_93:
[----:B------:R-:W-:Y:S01]  /*3fc0*/  HFMA2 R41, -RZ, RZ, 0, 0 ;  /* 0x00000000ff297431 */ /* 0x000fe200000001ff */
[----:B------:R-:W-:-:S04]  /*3fd0*/  MOV R40, R12 ;  /* 0x0000000c00287202 */ /* 0x000fc80000000f00 */
[----:B0-----:R-:W-:Y:S05]  /*3fe0*/  RET.REL.NODEC R40 `(compute_immunity_onthefly) ;  /* 0xffffffc028047950 */ /* 0x001fea0003c3ffff */
.L_x_104:
[----:B------:R-:W-:-:S00]  /*3ff0*/  BRA `(.L_x_104) ;  /* 0xfffffffc00fc7947 */ /* 0x000fc0000383ffff */
[----:B------:R-:W-:-:S00]  /*4000*/  NOP ;  /* 0x0000000000007918 */ /* 0x000fc00000000000 */
[----:B------:R-:W-:-:S00]  /*4010*/  NOP ;  /* 0x0000000000007918 */ /* 0x000fc00000000000 */
[----:B------:R-:W-:-:S00]  /*4020*/  NOP ;  /* 0x0000000000007918 */ /* 0x000fc00000000000 */
[----:B------:R-:W-:-:S00]  /*4030*/  NOP ;  /* 0x0000000000007918 */ /* 0x000fc00000000000 */
[----:B------:R-:W-:-:S00]  /*4040*/  NOP ;  /* 0x0000000000007918 */ /* 0x000fc00000000000 */
[----:B------:R-:W-:-:S00]  /*4050*/  NOP ;  /* 0x0000000000007918 */ /* 0x000fc00000000000 */
[----:B------:R-:W-:-:S00]  /*4060*/  NOP ;  /* 0x0000000000007918 */ /* 0x000fc00000000000 */
[----:B------:R-:W-:-:S00]  /*4070*/  NOP ;  /* 0x0000000000007918 */ /* 0x000fc00000000000 */
.L_x_105:


//--------------------- .nv.shared.compute_immunity_onthefly --------------------------
	.section	.nv.shared.compute_immunity_onthefly,"aw",@nobits
	.sectionflags	@""
	.align	8
.nv.shared.compute_immunity_onthefly:
	.zero		5168


//--------------------- .nv.shared.reserved.0     --------------------------
	.section	.nv.shared.reserved.0,"aw",@nobits
	.weak		__nv_reservedSMEM_offset_0_alias
	.size		__nv_reservedSMEM_offset_0_alias, 0, 64
	.other		__nv_reservedSMEM_offset_0_alias,@"STO_CUDA_RESERVED_SHARED STV_DEFAULT"
__nv_reservedSMEM_offset_0_alias:
	.zero		0
	.zero		64


//--------------------- .nv.constant0.compute_immunity_onthefly --------------------------
	.section	.nv.constant0.compute_immunity_onthefly,"a",@progbits
	.sectionflags	@""
	.align	4
.nv.constant0.compute_immunity_onthefly:
	.zero		944


//--------------------- SYMBOLS --------------------------

	.type		.nv.reservedSmem.offset0,@object
	.size		.nv.reservedSmem.offset0,0x4
	.type		.nv.reservedSmem.cap,@object
	.size		.nv.reservedSmem.cap,0x4
